//
// Generated by NVIDIA NVVM Compiler
//
// Compiler Build ID: CL-36424714
// Cuda compilation tools, release 13.0, V13.0.88
// Based on NVVM 20.0.0
//

.version 9.0
.target sm_100
.address_size 64

	// .globl	_ZN3cub18CUB_300001_SM_10006detail11EmptyKernelIvEEvv
.global .align 1 .b8 _ZN34_INTERNAL_e652cdcf_4_k_cu_ce9824814cuda3std3__45__cpo5beginE[1];
.global .align 1 .b8 _ZN34_INTERNAL_e652cdcf_4_k_cu_ce9824814cuda3std3__45__cpo3endE[1];
.global .align 1 .b8 _ZN34_INTERNAL_e652cdcf_4_k_cu_ce9824814cuda3std3__45__cpo6cbeginE[1];
.global .align 1 .b8 _ZN34_INTERNAL_e652cdcf_4_k_cu_ce9824814cuda3std3__45__cpo4cendE[1];
.global .align 1 .b8 _ZN34_INTERNAL_e652cdcf_4_k_cu_ce9824814cuda3std3__45__cpo6rbeginE[1];
.global .align 1 .b8 _ZN34_INTERNAL_e652cdcf_4_k_cu_ce9824814cuda3std3__45__cpo4rendE[1];
.global .align 1 .b8 _ZN34_INTERNAL_e652cdcf_4_k_cu_ce9824814cuda3std3__45__cpo7crbeginE[1];
.global .align 1 .b8 _ZN34_INTERNAL_e652cdcf_4_k_cu_ce9824814cuda3std3__45__cpo5crendE[1];
.global .align 1 .b8 _ZN34_INTERNAL_e652cdcf_4_k_cu_ce9824814cuda3std3__436_GLOBAL__N__e652cdcf_4_k_cu_ce9824816ignoreE[1];
.global .align 1 .b8 _ZN34_INTERNAL_e652cdcf_4_k_cu_ce9824814cuda3std3__419piecewise_constructE[1];
.global .align 1 .b8 _ZN34_INTERNAL_e652cdcf_4_k_cu_ce9824814cuda3std3__48in_placeE[1];
.global .align 1 .b8 _ZN34_INTERNAL_e652cdcf_4_k_cu_ce9824814cuda3std3__420unreachable_sentinelE[1];
.global .align 1 .b8 _ZN34_INTERNAL_e652cdcf_4_k_cu_ce9824814cuda3std3__47nulloptE[1];
.global .align 1 .b8 _ZN34_INTERNAL_e652cdcf_4_k_cu_ce9824814cuda3std3__48unexpectE[1];
.global .align 1 .b8 _ZN34_INTERNAL_e652cdcf_4_k_cu_ce9824814cuda3std6ranges3__45__cpo4swapE[1];
.global .align 1 .b8 _ZN34_INTERNAL_e652cdcf_4_k_cu_ce9824814cuda3std6ranges3__45__cpo9iter_moveE[1];
.global .align 1 .b8 _ZN34_INTERNAL_e652cdcf_4_k_cu_ce9824814cuda3std6ranges3__45__cpo5beginE[1];
.global .align 1 .b8 _ZN34_INTERNAL_e652cdcf_4_k_cu_ce9824814cuda3std6ranges3__45__cpo3endE[1];
.global .align 1 .b8 _ZN34_INTERNAL_e652cdcf_4_k_cu_ce9824814cuda3std6ranges3__45__cpo6cbeginE[1];
.global .align 1 .b8 _ZN34_INTERNAL_e652cdcf_4_k_cu_ce9824814cuda3std6ranges3__45__cpo4cendE[1];
.global .align 1 .b8 _ZN34_INTERNAL_e652cdcf_4_k_cu_ce9824814cuda3std6ranges3__45__cpo7advanceE[1];
.global .align 1 .b8 _ZN34_INTERNAL_e652cdcf_4_k_cu_ce9824814cuda3std6ranges3__45__cpo9iter_swapE[1];
.global .align 1 .b8 _ZN34_INTERNAL_e652cdcf_4_k_cu_ce9824814cuda3std6ranges3__45__cpo4nextE[1];
.global .align 1 .b8 _ZN34_INTERNAL_e652cdcf_4_k_cu_ce9824814cuda3std6ranges3__45__cpo4prevE[1];
.global .align 1 .b8 _ZN34_INTERNAL_e652cdcf_4_k_cu_ce9824814cuda3std6ranges3__45__cpo4dataE[1];
.global .align 1 .b8 _ZN34_INTERNAL_e652cdcf_4_k_cu_ce9824814cuda3std6ranges3__45__cpo5cdataE[1];
.global .align 1 .b8 _ZN34_INTERNAL_e652cdcf_4_k_cu_ce9824814cuda3std6ranges3__45__cpo4sizeE[1];
.global .align 1 .b8 _ZN34_INTERNAL_e652cdcf_4_k_cu_ce9824814cuda3std6ranges3__45__cpo5ssizeE[1];
.global .align 1 .b8 _ZN34_INTERNAL_e652cdcf_4_k_cu_ce9824814cuda3std6ranges3__45__cpo8distanceE[1];
.global .align 1 .b8 _ZN34_INTERNAL_e652cdcf_4_k_cu_ce9824816thrust24THRUST_300001_SM_1000_NS8cuda_cub3parE[1];
.global .align 1 .b8 _ZN34_INTERNAL_e652cdcf_4_k_cu_ce9824816thrust24THRUST_300001_SM_1000_NS8cuda_cub10par_nosyncE[1];
.global .align 1 .b8 _ZN34_INTERNAL_e652cdcf_4_k_cu_ce9824816thrust24THRUST_300001_SM_1000_NS6system6detail10sequential3seqE[1];
.global .align 1 .b8 _ZN34_INTERNAL_e652cdcf_4_k_cu_ce9824816thrust24THRUST_300001_SM_1000_NS12placeholders2_1E[1];
.global .align 1 .b8 _ZN34_INTERNAL_e652cdcf_4_k_cu_ce9824816thrust24THRUST_300001_SM_1000_NS12placeholders2_2E[1];
.global .align 1 .b8 _ZN34_INTERNAL_e652cdcf_4_k_cu_ce9824816thrust24THRUST_300001_SM_1000_NS12placeholders2_3E[1];
.global .align 1 .b8 _ZN34_INTERNAL_e652cdcf_4_k_cu_ce9824816thrust24THRUST_300001_SM_1000_NS12placeholders2_4E[1];
.global .align 1 .b8 _ZN34_INTERNAL_e652cdcf_4_k_cu_ce9824816thrust24THRUST_300001_SM_1000_NS12placeholders2_5E[1];
.global .align 1 .b8 _ZN34_INTERNAL_e652cdcf_4_k_cu_ce9824816thrust24THRUST_300001_SM_1000_NS12placeholders2_6E[1];
.global .align 1 .b8 _ZN34_INTERNAL_e652cdcf_4_k_cu_ce9824816thrust24THRUST_300001_SM_1000_NS12placeholders2_7E[1];
.global .align 1 .b8 _ZN34_INTERNAL_e652cdcf_4_k_cu_ce9824816thrust24THRUST_300001_SM_1000_NS12placeholders2_8E[1];
.global .align 1 .b8 _ZN34_INTERNAL_e652cdcf_4_k_cu_ce9824816thrust24THRUST_300001_SM_1000_NS12placeholders2_9E[1];
.global .align 1 .b8 _ZN34_INTERNAL_e652cdcf_4_k_cu_ce9824816thrust24THRUST_300001_SM_1000_NS12placeholders3_10E[1];
.global .align 1 .b8 _ZN34_INTERNAL_e652cdcf_4_k_cu_ce9824816thrust24THRUST_300001_SM_1000_NS3seqE[1];

.visible .entry _ZN3cub18CUB_300001_SM_10006detail11EmptyKernelIvEEvv()
{


	ret;

}
	// .globl	_ZN3cub18CUB_300001_SM_10006detail9transform16transform_kernelINS2_10policy_hubILb1EN4cuda3std3__45tupleIJN6thrust24THRUST_300001_SM_1000_NS6detail15normal_iteratorINSA_10device_ptrI6float2EEEEEEEE10policy1000Ei14CufftNormalizeSG_JPSE_EEEvT0_iT1_T2_DpNS2_10kernel_argIT3_EE
.visible .entry _ZN3cub18CUB_300001_SM_10006detail9transform16transform_kernelINS2_10policy_hubILb1EN4cuda3std3__45tupleIJN6thrust24THRUST_300001_SM_1000_NS6detail15normal_iteratorINSA_10device_ptrI6float2EEEEEEEE10policy1000Ei14CufftNormalizeSG_JPSE_EEEvT0_iT1_T2_DpNS2_10kernel_argIT3_EE(
	.param .u32 _ZN3cub18CUB_300001_SM_10006detail9transform16transform_kernelINS2_10policy_hubILb1EN4cuda3std3__45tupleIJN6thrust24THRUST_300001_SM_1000_NS6detail15normal_iteratorINSA_10device_ptrI6float2EEEEEEEE10policy1000Ei14CufftNormalizeSG_JPSE_EEEvT0_iT1_T2_DpNS2_10kernel_argIT3_EE_param_0,
	.param .u32 _ZN3cub18CUB_300001_SM_10006detail9transform16transform_kernelINS2_10policy_hubILb1EN4cuda3std3__45tupleIJN6thrust24THRUST_300001_SM_1000_NS6detail15normal_iteratorINSA_10device_ptrI6float2EEEEEEEE10policy1000Ei14CufftNormalizeSG_JPSE_EEEvT0_iT1_T2_DpNS2_10kernel_argIT3_EE_param_1,
	.param .align 4 .b8 _ZN3cub18CUB_300001_SM_10006detail9transform16transform_kernelINS2_10policy_hubILb1EN4cuda3std3__45tupleIJN6thrust24THRUST_300001_SM_1000_NS6detail15normal_iteratorINSA_10device_ptrI6float2EEEEEEEE10policy1000Ei14CufftNormalizeSG_JPSE_EEEvT0_iT1_T2_DpNS2_10kernel_argIT3_EE_param_2[4],
	.param .align 8 .b8 _ZN3cub18CUB_300001_SM_10006detail9transform16transform_kernelINS2_10policy_hubILb1EN4cuda3std3__45tupleIJN6thrust24THRUST_300001_SM_1000_NS6detail15normal_iteratorINSA_10device_ptrI6float2EEEEEEEE10policy1000Ei14CufftNormalizeSG_JPSE_EEEvT0_iT1_T2_DpNS2_10kernel_argIT3_EE_param_3[8],
	.param .align 8 .b8 _ZN3cub18CUB_300001_SM_10006detail9transform16transform_kernelINS2_10policy_hubILb1EN4cuda3std3__45tupleIJN6thrust24THRUST_300001_SM_1000_NS6detail15normal_iteratorINSA_10device_ptrI6float2EEEEEEEE10policy1000Ei14CufftNormalizeSG_JPSE_EEEvT0_iT1_T2_DpNS2_10kernel_argIT3_EE_param_4[16]
)
.maxntid 128
{
	.reg .pred 	%p<37>;
	.reg .b32 	%r<77>;
	.reg .b32 	%f<123>;
	.reg .b64 	%rd<64>;

	ld.param.f32 	%f2, [_ZN3cub18CUB_300001_SM_10006detail9transform16transform_kernelINS2_10policy_hubILb1EN4cuda3std3__45tupleIJN6thrust24THRUST_300001_SM_1000_NS6detail15normal_iteratorINSA_10device_ptrI6float2EEEEEEEE10policy1000Ei14CufftNormalizeSG_JPSE_EEEvT0_iT1_T2_DpNS2_10kernel_argIT3_EE_param_2];
	ld.param.u32 	%r43, [_ZN3cub18CUB_300001_SM_10006detail9transform16transform_kernelINS2_10policy_hubILb1EN4cuda3std3__45tupleIJN6thrust24THRUST_300001_SM_1000_NS6detail15normal_iteratorINSA_10device_ptrI6float2EEEEEEEE10policy1000Ei14CufftNormalizeSG_JPSE_EEEvT0_iT1_T2_DpNS2_10kernel_argIT3_EE_param_0];
	ld.param.u64 	%rd14, [_ZN3cub18CUB_300001_SM_10006detail9transform16transform_kernelINS2_10policy_hubILb1EN4cuda3std3__45tupleIJN6thrust24THRUST_300001_SM_1000_NS6detail15normal_iteratorINSA_10device_ptrI6float2EEEEEEEE10policy1000Ei14CufftNormalizeSG_JPSE_EEEvT0_iT1_T2_DpNS2_10kernel_argIT3_EE_param_4];
	ld.param.u64 	%rd15, [_ZN3cub18CUB_300001_SM_10006detail9transform16transform_kernelINS2_10policy_hubILb1EN4cuda3std3__45tupleIJN6thrust24THRUST_300001_SM_1000_NS6detail15normal_iteratorINSA_10device_ptrI6float2EEEEEEEE10policy1000Ei14CufftNormalizeSG_JPSE_EEEvT0_iT1_T2_DpNS2_10kernel_argIT3_EE_param_3];
	ld.param.u32 	%r42, [_ZN3cub18CUB_300001_SM_10006detail9transform16transform_kernelINS2_10policy_hubILb1EN4cuda3std3__45tupleIJN6thrust24THRUST_300001_SM_1000_NS6detail15normal_iteratorINSA_10device_ptrI6float2EEEEEEEE10policy1000Ei14CufftNormalizeSG_JPSE_EEEvT0_iT1_T2_DpNS2_10kernel_argIT3_EE_param_1];
	cvta.to.global.u64 	%rd1, %rd15;
	cvta.to.global.u64 	%rd2, %rd14;
	shl.b32 	%r1, %r42, 7;
	mov.u32 	%r44, %ctaid.x;
	mul.lo.s32 	%r2, %r1, %r44;
	sub.s32 	%r3, %r43, %r2;
	min.s32 	%r4, %r1, %r3;
	shl.b32 	%r5, %r4, 3;
	mov.u32 	%r6, %tid.x;
	shl.b32 	%r67, %r6, 7;
	setp.ge.s32 	%p1, %r67, %r5;
	@%p1 bra 	$L__BB1_3;
	mul.wide.u32 	%rd16, %r6, 128;
	add.s64 	%rd17, %rd2, %rd16;
	mul.wide.s32 	%rd18, %r2, 8;
	add.s64 	%rd62, %rd17, %rd18;
$L__BB1_2:
	.pragma "nounroll";
	// begin inline asm
	prefetch.global.L2 [%rd62];
	// end inline asm
	add.s32 	%r67, %r67, 16384;
	add.s64 	%rd62, %rd62, 16384;
	setp.lt.s32 	%p2, %r67, %r5;
	@%p2 bra 	$L__BB1_2;
$L__BB1_3:
	mul.wide.s32 	%rd20, %r2, 8;
	add.s64 	%rd6, %rd2, %rd20;
	add.s64 	%rd7, %rd1, %rd20;
	setp.gt.s32 	%p3, %r1, %r3;
	@%p3 bra 	$L__BB1_16;
	setp.lt.s32 	%p4, %r42, 1;
	@%p4 bra 	$L__BB1_57;
	and.b32  	%r10, %r42, 7;
	setp.lt.u32 	%p5, %r42, 8;
	mov.b32 	%r74, 0;
	@%p5 bra 	$L__BB1_8;
	and.b32  	%r74, %r42, 2147483640;
	neg.s32 	%r69, %r74;
	mul.wide.u32 	%rd21, %r6, 8;
	add.s64 	%rd63, %rd20, %rd21;
	add.s32 	%r68, %r6, 128;
$L__BB1_7:
	.pragma "nounroll";
	mul.wide.s32 	%rd22, %r68, 8;
	add.s64 	%rd23, %rd20, %rd22;
	add.s64 	%rd24, %rd2, %rd63;
	ld.global.v2.f32 	{%f3, %f4}, [%rd24];
	div.rn.f32 	%f5, %f3, %f2;
	div.rn.f32 	%f6, %f4, %f2;
	add.s64 	%rd25, %rd1, %rd63;
	st.global.v2.f32 	[%rd25], {%f5, %f6};
	add.s64 	%rd26, %rd2, %rd23;
	ld.global.v2.f32 	{%f7, %f8}, [%rd26];
	div.rn.f32 	%f9, %f7, %f2;
	div.rn.f32 	%f10, %f8, %f2;
	add.s64 	%rd27, %rd1, %rd23;
	st.global.v2.f32 	[%rd27], {%f9, %f10};
	ld.global.v2.f32 	{%f11, %f12}, [%rd26+1024];
	div.rn.f32 	%f13, %f11, %f2;
	div.rn.f32 	%f14, %f12, %f2;
	st.global.v2.f32 	[%rd27+1024], {%f13, %f14};
	ld.global.v2.f32 	{%f15, %f16}, [%rd26+2048];
	div.rn.f32 	%f17, %f15, %f2;
	div.rn.f32 	%f18, %f16, %f2;
	st.global.v2.f32 	[%rd27+2048], {%f17, %f18};
	ld.global.v2.f32 	{%f19, %f20}, [%rd26+3072];
	div.rn.f32 	%f21, %f19, %f2;
	div.rn.f32 	%f22, %f20, %f2;
	st.global.v2.f32 	[%rd27+3072], {%f21, %f22};
	ld.global.v2.f32 	{%f23, %f24}, [%rd26+4096];
	div.rn.f32 	%f25, %f23, %f2;
	div.rn.f32 	%f26, %f24, %f2;
	st.global.v2.f32 	[%rd27+4096], {%f25, %f26};
	ld.global.v2.f32 	{%f27, %f28}, [%rd26+5120];
	div.rn.f32 	%f29, %f27, %f2;
	div.rn.f32 	%f30, %f28, %f2;
	st.global.v2.f32 	[%rd27+5120], {%f29, %f30};
	ld.global.v2.f32 	{%f31, %f32}, [%rd26+6144];
	div.rn.f32 	%f33, %f31, %f2;
	div.rn.f32 	%f34, %f32, %f2;
	st.global.v2.f32 	[%rd27+6144], {%f33, %f34};
	add.s32 	%r69, %r69, 8;
	add.s64 	%rd63, %rd63, 8192;
	add.s32 	%r68, %r68, 1024;
	setp.eq.s32 	%p6, %r69, 0;
	@%p6 bra 	$L__BB1_8;
	bra.uni 	$L__BB1_7;
$L__BB1_8:
	setp.eq.s32 	%p7, %r10, 0;
	@%p7 bra 	$L__BB1_57;
	and.b32  	%r37, %r42, 3;
	setp.lt.u32 	%p8, %r10, 4;
	@%p8 bra 	$L__BB1_11;
	shl.b32 	%r46, %r74, 7;
	add.s32 	%r47, %r46, %r6;
	mul.wide.s32 	%rd28, %r47, 8;
	add.s64 	%rd29, %rd6, %rd28;
	ld.global.v2.f32 	{%f35, %f36}, [%rd29];
	div.rn.f32 	%f37, %f35, %f2;
	div.rn.f32 	%f38, %f36, %f2;
	add.s64 	%rd30, %rd7, %rd28;
	st.global.v2.f32 	[%rd30], {%f37, %f38};
	ld.global.v2.f32 	{%f39, %f40}, [%rd29+1024];
	div.rn.f32 	%f41, %f39, %f2;
	div.rn.f32 	%f42, %f40, %f2;
	st.global.v2.f32 	[%rd30+1024], {%f41, %f42};
	ld.global.v2.f32 	{%f43, %f44}, [%rd29+2048];
	div.rn.f32 	%f45, %f43, %f2;
	div.rn.f32 	%f46, %f44, %f2;
	st.global.v2.f32 	[%rd30+2048], {%f45, %f46};
	ld.global.v2.f32 	{%f47, %f48}, [%rd29+3072];
	div.rn.f32 	%f49, %f47, %f2;
	div.rn.f32 	%f50, %f48, %f2;
	st.global.v2.f32 	[%rd30+3072], {%f49, %f50};
	add.s32 	%r74, %r74, 4;
$L__BB1_11:
	setp.eq.s32 	%p9, %r37, 0;
	@%p9 bra 	$L__BB1_57;
	setp.eq.s32 	%p10, %r37, 1;
	@%p10 bra 	$L__BB1_14;
	shl.b32 	%r48, %r74, 7;
	add.s32 	%r49, %r48, %r6;
	mul.wide.s32 	%rd31, %r49, 8;
	add.s64 	%rd32, %rd6, %rd31;
	ld.global.v2.f32 	{%f51, %f52}, [%rd32];
	div.rn.f32 	%f53, %f51, %f2;
	div.rn.f32 	%f54, %f52, %f2;
	add.s64 	%rd33, %rd7, %rd31;
	st.global.v2.f32 	[%rd33], {%f53, %f54};
	ld.global.v2.f32 	{%f55, %f56}, [%rd32+1024];
	div.rn.f32 	%f57, %f55, %f2;
	div.rn.f32 	%f58, %f56, %f2;
	st.global.v2.f32 	[%rd33+1024], {%f57, %f58};
	add.s32 	%r74, %r74, 2;
$L__BB1_14:
	and.b32  	%r50, %r42, 1;
	setp.eq.b32 	%p11, %r50, 1;
	not.pred 	%p12, %p11;
	@%p12 bra 	$L__BB1_57;
	shl.b32 	%r51, %r74, 7;
	add.s32 	%r52, %r51, %r6;
	mul.wide.s32 	%rd34, %r52, 8;
	add.s64 	%rd35, %rd6, %rd34;
	ld.global.v2.f32 	{%f59, %f60}, [%rd35];
	div.rn.f32 	%f61, %f59, %f2;
	div.rn.f32 	%f62, %f60, %f2;
	add.s64 	%rd36, %rd7, %rd34;
	st.global.v2.f32 	[%rd36], {%f61, %f62};
	bra.uni 	$L__BB1_57;
$L__BB1_16:
	setp.lt.s32 	%p13, %r42, 1;
	@%p13 bra 	$L__BB1_57;
	and.b32  	%r14, %r42, 7;
	setp.lt.u32 	%p14, %r42, 8;
	mov.b32 	%r71, 0;
	@%p14 bra 	$L__BB1_36;
	and.b32  	%r71, %r42, 2147483640;
	mov.b32 	%r70, 0;
$L__BB1_19:
	.pragma "nounroll";
	shl.b32 	%r55, %r70, 7;
	add.s32 	%r21, %r55, %r6;
	setp.ge.s32 	%p15, %r21, %r4;
	@%p15 bra 	$L__BB1_21;
	mul.wide.u32 	%rd37, %r21, 8;
	add.s64 	%rd38, %rd6, %rd37;
	ld.global.v2.f32 	{%f63, %f64}, [%rd38];
	div.rn.f32 	%f65, %f63, %f2;
	div.rn.f32 	%f66, %f64, %f2;
	add.s64 	%rd39, %rd7, %rd37;
	st.global.v2.f32 	[%rd39], {%f65, %f66};
$L__BB1_21:
	add.s32 	%r56, %r21, 128;
	setp.ge.s32 	%p16, %r56, %r4;
	mul.wide.s32 	%rd40, %r56, 8;
	add.s64 	%rd12, %rd6, %rd40;
	add.s64 	%rd13, %rd7, %rd40;
	@%p16 bra 	$L__BB1_23;
	ld.global.v2.f32 	{%f67, %f68}, [%rd12];
	div.rn.f32 	%f69, %f67, %f2;
	div.rn.f32 	%f70, %f68, %f2;
	st.global.v2.f32 	[%rd13], {%f69, %f70};
$L__BB1_23:
	add.s32 	%r57, %r21, 256;
	setp.ge.s32 	%p17, %r57, %r4;
	@%p17 bra 	$L__BB1_25;
	ld.global.v2.f32 	{%f71, %f72}, [%rd12+1024];
	div.rn.f32 	%f73, %f71, %f2;
	div.rn.f32 	%f74, %f72, %f2;
	st.global.v2.f32 	[%rd13+1024], {%f73, %f74};
$L__BB1_25:
	add.s32 	%r58, %r21, 384;
	setp.ge.s32 	%p18, %r58, %r4;
	@%p18 bra 	$L__BB1_27;
	ld.global.v2.f32 	{%f75, %f76}, [%rd12+2048];
	div.rn.f32 	%f77, %f75, %f2;
	div.rn.f32 	%f78, %f76, %f2;
	st.global.v2.f32 	[%rd13+2048], {%f77, %f78};
$L__BB1_27:
	add.s32 	%r59, %r21, 512;
	setp.ge.s32 	%p19, %r59, %r4;
	@%p19 bra 	$L__BB1_29;
	ld.global.v2.f32 	{%f79, %f80}, [%rd12+3072];
	div.rn.f32 	%f81, %f79, %f2;
	div.rn.f32 	%f82, %f80, %f2;
	st.global.v2.f32 	[%rd13+3072], {%f81, %f82};
$L__BB1_29:
	add.s32 	%r60, %r21, 640;
	setp.ge.s32 	%p20, %r60, %r4;
	@%p20 bra 	$L__BB1_31;
	ld.global.v2.f32 	{%f83, %f84}, [%rd12+4096];
	div.rn.f32 	%f85, %f83, %f2;
	div.rn.f32 	%f86, %f84, %f2;
	st.global.v2.f32 	[%rd13+4096], {%f85, %f86};
$L__BB1_31:
	add.s32 	%r61, %r21, 768;
	setp.ge.s32 	%p21, %r61, %r4;
	@%p21 bra 	$L__BB1_33;
	ld.global.v2.f32 	{%f87, %f88}, [%rd12+5120];
	div.rn.f32 	%f89, %f87, %f2;
	div.rn.f32 	%f90, %f88, %f2;
	st.global.v2.f32 	[%rd13+5120], {%f89, %f90};
$L__BB1_33:
	add.s32 	%r62, %r21, 896;
	setp.ge.s32 	%p22, %r62, %r4;
	@%p22 bra 	$L__BB1_35;
	ld.global.v2.f32 	{%f91, %f92}, [%rd12+6144];
	div.rn.f32 	%f93, %f91, %f2;
	div.rn.f32 	%f94, %f92, %f2;
	st.global.v2.f32 	[%rd13+6144], {%f93, %f94};
$L__BB1_35:
	add.s32 	%r70, %r70, 8;
	setp.ne.s32 	%p23, %r70, %r71;
	@%p23 bra 	$L__BB1_19;
$L__BB1_36:
	setp.eq.s32 	%p24, %r14, 0;
	@%p24 bra 	$L__BB1_57;
	and.b32  	%r24, %r42, 3;
	setp.lt.u32 	%p25, %r14, 4;
	@%p25 bra 	$L__BB1_47;
	shl.b32 	%r63, %r71, 7;
	add.s32 	%r25, %r63, %r6;
	setp.ge.s32 	%p26, %r25, %r4;
	@%p26 bra 	$L__BB1_40;
	mul.wide.s32 	%rd41, %r25, 8;
	add.s64 	%rd42, %rd6, %rd41;
	ld.global.v2.f32 	{%f95, %f96}, [%rd42];
	div.rn.f32 	%f97, %f95, %f2;
	div.rn.f32 	%f98, %f96, %f2;
	add.s64 	%rd43, %rd7, %rd41;
	st.global.v2.f32 	[%rd43], {%f97, %f98};
$L__BB1_40:
	add.s32 	%r26, %r25, 128;
	setp.ge.s32 	%p27, %r26, %r4;
	@%p27 bra 	$L__BB1_42;
	mul.wide.s32 	%rd44, %r26, 8;
	add.s64 	%rd45, %rd6, %rd44;
	ld.global.v2.f32 	{%f99, %f100}, [%rd45];
	div.rn.f32 	%f101, %f99, %f2;
	div.rn.f32 	%f102, %f100, %f2;
	add.s64 	%rd46, %rd7, %rd44;
	st.global.v2.f32 	[%rd46], {%f101, %f102};
$L__BB1_42:
	add.s32 	%r27, %r25, 256;
	setp.ge.s32 	%p28, %r27, %r4;
	@%p28 bra 	$L__BB1_44;
	mul.wide.s32 	%rd47, %r27, 8;
	add.s64 	%rd48, %rd6, %rd47;
	ld.global.v2.f32 	{%f103, %f104}, [%rd48];
	div.rn.f32 	%f105, %f103, %f2;
	div.rn.f32 	%f106, %f104, %f2;
	add.s64 	%rd49, %rd7, %rd47;
	st.global.v2.f32 	[%rd49], {%f105, %f106};
$L__BB1_44:
	add.s32 	%r28, %r25, 384;
	setp.ge.s32 	%p29, %r28, %r4;
	@%p29 bra 	$L__BB1_46;
	mul.wide.s32 	%rd50, %r28, 8;
	add.s64 	%rd51, %rd6, %rd50;
	ld.global.v2.f32 	{%f107, %f108}, [%rd51];
	div.rn.f32 	%f109, %f107, %f2;
	div.rn.f32 	%f110, %f108, %f2;
	add.s64 	%rd52, %rd7, %rd50;
	st.global.v2.f32 	[%rd52], {%f109, %f110};
$L__BB1_46:
	add.s32 	%r71, %r71, 4;
$L__BB1_47:
	setp.eq.s32 	%p30, %r24, 0;
	@%p30 bra 	$L__BB1_57;
	setp.eq.s32 	%p31, %r24, 1;
	@%p31 bra 	$L__BB1_54;
	shl.b32 	%r64, %r71, 7;
	add.s32 	%r31, %r64, %r6;
	setp.ge.s32 	%p32, %r31, %r4;
	@%p32 bra 	$L__BB1_51;
	mul.wide.s32 	%rd53, %r31, 8;
	add.s64 	%rd54, %rd6, %rd53;
	ld.global.v2.f32 	{%f111, %f112}, [%rd54];
	div.rn.f32 	%f113, %f111, %f2;
	div.rn.f32 	%f114, %f112, %f2;
	add.s64 	%rd55, %rd7, %rd53;
	st.global.v2.f32 	[%rd55], {%f113, %f114};
$L__BB1_51:
	add.s32 	%r32, %r31, 128;
	setp.ge.s32 	%p33, %r32, %r4;
	@%p33 bra 	$L__BB1_53;
	mul.wide.s32 	%rd56, %r32, 8;
	add.s64 	%rd57, %rd6, %rd56;
	ld.global.v2.f32 	{%f115, %f116}, [%rd57];
	div.rn.f32 	%f117, %f115, %f2;
	div.rn.f32 	%f118, %f116, %f2;
	add.s64 	%rd58, %rd7, %rd56;
	st.global.v2.f32 	[%rd58], {%f117, %f118};
$L__BB1_53:
	add.s32 	%r71, %r71, 2;
$L__BB1_54:
	and.b32  	%r65, %r42, 1;
	setp.eq.b32 	%p34, %r65, 1;
	not.pred 	%p35, %p34;
	@%p35 bra 	$L__BB1_57;
	shl.b32 	%r66, %r71, 7;
	add.s32 	%r35, %r66, %r6;
	setp.ge.s32 	%p36, %r35, %r4;
	@%p36 bra 	$L__BB1_57;
	mul.wide.s32 	%rd59, %r35, 8;
	add.s64 	%rd60, %rd6, %rd59;
	ld.global.v2.f32 	{%f119, %f120}, [%rd60];
	div.rn.f32 	%f121, %f119, %f2;
	div.rn.f32 	%f122, %f120, %f2;
	add.s64 	%rd61, %rd7, %rd59;
	st.global.v2.f32 	[%rd61], {%f121, %f122};
$L__BB1_57:
	ret;

}
	// .globl	_ZN3cub18CUB_300001_SM_10006detail9transform16transform_kernelINS2_10policy_hubILb1EN4cuda3std3__45tupleIJN6thrust24THRUST_300001_SM_1000_NS6detail15normal_iteratorINSA_10device_ptrI6float2EEEEEEEE10policy1000El14CufftNormalizeSG_JPSE_EEEvT0_iT1_T2_DpNS2_10kernel_argIT3_EE
.visible .entry _ZN3cub18CUB_300001_SM_10006detail9transform16transform_kernelINS2_10policy_hubILb1EN4cuda3std3__45tupleIJN6thrust24THRUST_300001_SM_1000_NS6detail15normal_iteratorINSA_10device_ptrI6float2EEEEEEEE10policy1000El14CufftNormalizeSG_JPSE_EEEvT0_iT1_T2_DpNS2_10kernel_argIT3_EE(
	.param .u64 _ZN3cub18CUB_300001_SM_10006detail9transform16transform_kernelINS2_10policy_hubILb1EN4cuda3std3__45tupleIJN6thrust24THRUST_300001_SM_1000_NS6detail15normal_iteratorINSA_10device_ptrI6float2EEEEEEEE10policy1000El14CufftNormalizeSG_JPSE_EEEvT0_iT1_T2_DpNS2_10kernel_argIT3_EE_param_0,
	.param .u32 _ZN3cub18CUB_300001_SM_10006detail9transform16transform_kernelINS2_10policy_hubILb1EN4cuda3std3__45tupleIJN6thrust24THRUST_300001_SM_1000_NS6detail15normal_iteratorINSA_10device_ptrI6float2EEEEEEEE10policy1000El14CufftNormalizeSG_JPSE_EEEvT0_iT1_T2_DpNS2_10kernel_argIT3_EE_param_1,
	.param .align 4 .b8 _ZN3cub18CUB_300001_SM_10006detail9transform16transform_kernelINS2_10policy_hubILb1EN4cuda3std3__45tupleIJN6thrust24THRUST_300001_SM_1000_NS6detail15normal_iteratorINSA_10device_ptrI6float2EEEEEEEE10policy1000El14CufftNormalizeSG_JPSE_EEEvT0_iT1_T2_DpNS2_10kernel_argIT3_EE_param_2[4],
	.param .align 8 .b8 _ZN3cub18CUB_300001_SM_10006detail9transform16transform_kernelINS2_10policy_hubILb1EN4cuda3std3__45tupleIJN6thrust24THRUST_300001_SM_1000_NS6detail15normal_iteratorINSA_10device_ptrI6float2EEEEEEEE10policy1000El14CufftNormalizeSG_JPSE_EEEvT0_iT1_T2_DpNS2_10kernel_argIT3_EE_param_3[8],
	.param .align 8 .b8 _ZN3cub18CUB_300001_SM_10006detail9transform16transform_kernelINS2_10policy_hubILb1EN4cuda3std3__45tupleIJN6thrust24THRUST_300001_SM_1000_NS6detail15normal_iteratorINSA_10device_ptrI6float2EEEEEEEE10policy1000El14CufftNormalizeSG_JPSE_EEEvT0_iT1_T2_DpNS2_10kernel_argIT3_EE_param_4[16]
)
.maxntid 128
{
	.reg .pred 	%p<37>;
	.reg .b32 	%r<74>;
	.reg .b32 	%f<123>;
	.reg .b64 	%rd<70>;

	ld.param.f32 	%f2, [_ZN3cub18CUB_300001_SM_10006detail9transform16transform_kernelINS2_10policy_hubILb1EN4cuda3std3__45tupleIJN6thrust24THRUST_300001_SM_1000_NS6detail15normal_iteratorINSA_10device_ptrI6float2EEEEEEEE10policy1000El14CufftNormalizeSG_JPSE_EEEvT0_iT1_T2_DpNS2_10kernel_argIT3_EE_param_2];
	ld.param.u64 	%rd15, [_ZN3cub18CUB_300001_SM_10006detail9transform16transform_kernelINS2_10policy_hubILb1EN4cuda3std3__45tupleIJN6thrust24THRUST_300001_SM_1000_NS6detail15normal_iteratorINSA_10device_ptrI6float2EEEEEEEE10policy1000El14CufftNormalizeSG_JPSE_EEEvT0_iT1_T2_DpNS2_10kernel_argIT3_EE_param_0];
	ld.param.u64 	%rd16, [_ZN3cub18CUB_300001_SM_10006detail9transform16transform_kernelINS2_10policy_hubILb1EN4cuda3std3__45tupleIJN6thrust24THRUST_300001_SM_1000_NS6detail15normal_iteratorINSA_10device_ptrI6float2EEEEEEEE10policy1000El14CufftNormalizeSG_JPSE_EEEvT0_iT1_T2_DpNS2_10kernel_argIT3_EE_param_4];
	ld.param.u64 	%rd17, [_ZN3cub18CUB_300001_SM_10006detail9transform16transform_kernelINS2_10policy_hubILb1EN4cuda3std3__45tupleIJN6thrust24THRUST_300001_SM_1000_NS6detail15normal_iteratorINSA_10device_ptrI6float2EEEEEEEE10policy1000El14CufftNormalizeSG_JPSE_EEEvT0_iT1_T2_DpNS2_10kernel_argIT3_EE_param_3];
	ld.param.u32 	%r40, [_ZN3cub18CUB_300001_SM_10006detail9transform16transform_kernelINS2_10policy_hubILb1EN4cuda3std3__45tupleIJN6thrust24THRUST_300001_SM_1000_NS6detail15normal_iteratorINSA_10device_ptrI6float2EEEEEEEE10policy1000El14CufftNormalizeSG_JPSE_EEEvT0_iT1_T2_DpNS2_10kernel_argIT3_EE_param_1];
	cvta.to.global.u64 	%rd1, %rd17;
	cvta.to.global.u64 	%rd2, %rd16;
	shl.b32 	%r1, %r40, 7;
	mov.u32 	%r41, %ctaid.x;
	cvt.u64.u32 	%rd18, %r41;
	cvt.s64.s32 	%rd19, %r1;
	mul.lo.s64 	%rd3, %rd19, %rd18;
	sub.s64 	%rd20, %rd15, %rd3;
	min.s64 	%rd21, %rd20, %rd19;
	cvt.u32.u64 	%r2, %rd21;
	shl.b32 	%r3, %r2, 3;
	mov.u32 	%r4, %tid.x;
	shl.b32 	%r64, %r4, 7;
	setp.ge.s32 	%p1, %r64, %r3;
	@%p1 bra 	$L__BB2_3;
	shl.b64 	%rd22, %rd3, 3;
	add.s64 	%rd23, %rd2, %rd22;
	mul.wide.u32 	%rd24, %r4, 128;
	add.s64 	%rd68, %rd23, %rd24;
$L__BB2_2:
	.pragma "nounroll";
	// begin inline asm
	prefetch.global.L2 [%rd68];
	// end inline asm
	add.s32 	%r64, %r64, 16384;
	add.s64 	%rd68, %rd68, 16384;
	setp.lt.s32 	%p2, %r64, %r3;
	@%p2 bra 	$L__BB2_2;
$L__BB2_3:
	shl.b64 	%rd26, %rd3, 3;
	add.s64 	%rd7, %rd2, %rd26;
	add.s64 	%rd8, %rd1, %rd26;
	setp.eq.s32 	%p3, %r1, %r2;
	@%p3 bra 	$L__BB2_45;
	setp.lt.s32 	%p4, %r40, 1;
	@%p4 bra 	$L__BB2_57;
	and.b32  	%r8, %r40, 7;
	setp.lt.u32 	%p5, %r40, 8;
	mov.b32 	%r71, 0;
	@%p5 bra 	$L__BB2_24;
	and.b32  	%r71, %r40, 2147483640;
	mov.b32 	%r67, 0;
$L__BB2_7:
	.pragma "nounroll";
	shl.b32 	%r44, %r67, 7;
	add.s32 	%r19, %r44, %r4;
	setp.ge.s32 	%p6, %r19, %r2;
	@%p6 bra 	$L__BB2_9;
	mul.wide.u32 	%rd27, %r19, 8;
	add.s64 	%rd28, %rd7, %rd27;
	ld.global.v2.f32 	{%f3, %f4}, [%rd28];
	div.rn.f32 	%f5, %f3, %f2;
	div.rn.f32 	%f6, %f4, %f2;
	add.s64 	%rd29, %rd8, %rd27;
	st.global.v2.f32 	[%rd29], {%f5, %f6};
$L__BB2_9:
	add.s32 	%r45, %r19, 128;
	setp.ge.s32 	%p7, %r45, %r2;
	mul.wide.s32 	%rd30, %r45, 8;
	add.s64 	%rd13, %rd7, %rd30;
	add.s64 	%rd14, %rd8, %rd30;
	@%p7 bra 	$L__BB2_11;
	ld.global.v2.f32 	{%f7, %f8}, [%rd13];
	div.rn.f32 	%f9, %f7, %f2;
	div.rn.f32 	%f10, %f8, %f2;
	st.global.v2.f32 	[%rd14], {%f9, %f10};
$L__BB2_11:
	add.s32 	%r46, %r19, 256;
	setp.ge.s32 	%p8, %r46, %r2;
	@%p8 bra 	$L__BB2_13;
	ld.global.v2.f32 	{%f11, %f12}, [%rd13+1024];
	div.rn.f32 	%f13, %f11, %f2;
	div.rn.f32 	%f14, %f12, %f2;
	st.global.v2.f32 	[%rd14+1024], {%f13, %f14};
$L__BB2_13:
	add.s32 	%r47, %r19, 384;
	setp.ge.s32 	%p9, %r47, %r2;
	@%p9 bra 	$L__BB2_15;
	ld.global.v2.f32 	{%f15, %f16}, [%rd13+2048];
	div.rn.f32 	%f17, %f15, %f2;
	div.rn.f32 	%f18, %f16, %f2;
	st.global.v2.f32 	[%rd14+2048], {%f17, %f18};
$L__BB2_15:
	add.s32 	%r48, %r19, 512;
	setp.ge.s32 	%p10, %r48, %r2;
	@%p10 bra 	$L__BB2_17;
	ld.global.v2.f32 	{%f19, %f20}, [%rd13+3072];
	div.rn.f32 	%f21, %f19, %f2;
	div.rn.f32 	%f22, %f20, %f2;
	st.global.v2.f32 	[%rd14+3072], {%f21, %f22};
$L__BB2_17:
	add.s32 	%r49, %r19, 640;
	setp.ge.s32 	%p11, %r49, %r2;
	@%p11 bra 	$L__BB2_19;
	ld.global.v2.f32 	{%f23, %f24}, [%rd13+4096];
	div.rn.f32 	%f25, %f23, %f2;
	div.rn.f32 	%f26, %f24, %f2;
	st.global.v2.f32 	[%rd14+4096], {%f25, %f26};
$L__BB2_19:
	add.s32 	%r50, %r19, 768;
	setp.ge.s32 	%p12, %r50, %r2;
	@%p12 bra 	$L__BB2_21;
	ld.global.v2.f32 	{%f27, %f28}, [%rd13+5120];
	div.rn.f32 	%f29, %f27, %f2;
	div.rn.f32 	%f30, %f28, %f2;
	st.global.v2.f32 	[%rd14+5120], {%f29, %f30};
$L__BB2_21:
	add.s32 	%r51, %r19, 896;
	setp.ge.s32 	%p13, %r51, %r2;
	@%p13 bra 	$L__BB2_23;
	ld.global.v2.f32 	{%f31, %f32}, [%rd13+6144];
	div.rn.f32 	%f33, %f31, %f2;
	div.rn.f32 	%f34, %f32, %f2;
	st.global.v2.f32 	[%rd14+6144], {%f33, %f34};
$L__BB2_23:
	add.s32 	%r67, %r67, 8;
	setp.eq.s32 	%p14, %r67, %r71;
	@%p14 bra 	$L__BB2_24;
	bra.uni 	$L__BB2_7;
$L__BB2_24:
	setp.eq.s32 	%p15, %r8, 0;
	@%p15 bra 	$L__BB2_57;
	and.b32  	%r28, %r40, 3;
	setp.lt.u32 	%p16, %r8, 4;
	@%p16 bra 	$L__BB2_35;
	shl.b32 	%r52, %r71, 7;
	add.s32 	%r29, %r52, %r4;
	setp.ge.s32 	%p17, %r29, %r2;
	@%p17 bra 	$L__BB2_28;
	mul.wide.s32 	%rd31, %r29, 8;
	add.s64 	%rd32, %rd7, %rd31;
	ld.global.v2.f32 	{%f35, %f36}, [%rd32];
	div.rn.f32 	%f37, %f35, %f2;
	div.rn.f32 	%f38, %f36, %f2;
	add.s64 	%rd33, %rd8, %rd31;
	st.global.v2.f32 	[%rd33], {%f37, %f38};
$L__BB2_28:
	add.s32 	%r30, %r29, 128;
	setp.ge.s32 	%p18, %r30, %r2;
	@%p18 bra 	$L__BB2_30;
	mul.wide.s32 	%rd34, %r30, 8;
	add.s64 	%rd35, %rd7, %rd34;
	ld.global.v2.f32 	{%f39, %f40}, [%rd35];
	div.rn.f32 	%f41, %f39, %f2;
	div.rn.f32 	%f42, %f40, %f2;
	add.s64 	%rd36, %rd8, %rd34;
	st.global.v2.f32 	[%rd36], {%f41, %f42};
$L__BB2_30:
	add.s32 	%r31, %r29, 256;
	setp.ge.s32 	%p19, %r31, %r2;
	@%p19 bra 	$L__BB2_32;
	mul.wide.s32 	%rd37, %r31, 8;
	add.s64 	%rd38, %rd7, %rd37;
	ld.global.v2.f32 	{%f43, %f44}, [%rd38];
	div.rn.f32 	%f45, %f43, %f2;
	div.rn.f32 	%f46, %f44, %f2;
	add.s64 	%rd39, %rd8, %rd37;
	st.global.v2.f32 	[%rd39], {%f45, %f46};
$L__BB2_32:
	add.s32 	%r32, %r29, 384;
	setp.ge.s32 	%p20, %r32, %r2;
	@%p20 bra 	$L__BB2_34;
	mul.wide.s32 	%rd40, %r32, 8;
	add.s64 	%rd41, %rd7, %rd40;
	ld.global.v2.f32 	{%f47, %f48}, [%rd41];
	div.rn.f32 	%f49, %f47, %f2;
	div.rn.f32 	%f50, %f48, %f2;
	add.s64 	%rd42, %rd8, %rd40;
	st.global.v2.f32 	[%rd42], {%f49, %f50};
$L__BB2_34:
	add.s32 	%r71, %r71, 4;
$L__BB2_35:
	setp.eq.s32 	%p21, %r28, 0;
	@%p21 bra 	$L__BB2_57;
	setp.eq.s32 	%p22, %r28, 1;
	@%p22 bra 	$L__BB2_42;
	shl.b32 	%r53, %r71, 7;
	add.s32 	%r35, %r53, %r4;
	setp.ge.s32 	%p23, %r35, %r2;
	@%p23 bra 	$L__BB2_39;
	mul.wide.s32 	%rd43, %r35, 8;
	add.s64 	%rd44, %rd7, %rd43;
	ld.global.v2.f32 	{%f51, %f52}, [%rd44];
	div.rn.f32 	%f53, %f51, %f2;
	div.rn.f32 	%f54, %f52, %f2;
	add.s64 	%rd45, %rd8, %rd43;
	st.global.v2.f32 	[%rd45], {%f53, %f54};
$L__BB2_39:
	add.s32 	%r36, %r35, 128;
	setp.ge.s32 	%p24, %r36, %r2;
	@%p24 bra 	$L__BB2_41;
	mul.wide.s32 	%rd46, %r36, 8;
	add.s64 	%rd47, %rd7, %rd46;
	ld.global.v2.f32 	{%f55, %f56}, [%rd47];
	div.rn.f32 	%f57, %f55, %f2;
	div.rn.f32 	%f58, %f56, %f2;
	add.s64 	%rd48, %rd8, %rd46;
	st.global.v2.f32 	[%rd48], {%f57, %f58};
$L__BB2_41:
	add.s32 	%r71, %r71, 2;
$L__BB2_42:
	and.b32  	%r54, %r40, 1;
	setp.eq.b32 	%p25, %r54, 1;
	not.pred 	%p26, %p25;
	@%p26 bra 	$L__BB2_57;
	shl.b32 	%r55, %r71, 7;
	add.s32 	%r39, %r55, %r4;
	setp.ge.s32 	%p27, %r39, %r2;
	@%p27 bra 	$L__BB2_57;
	mul.wide.s32 	%rd49, %r39, 8;
	add.s64 	%rd50, %rd7, %rd49;
	ld.global.v2.f32 	{%f59, %f60}, [%rd50];
	div.rn.f32 	%f61, %f59, %f2;
	div.rn.f32 	%f62, %f60, %f2;
	add.s64 	%rd51, %rd8, %rd49;
	st.global.v2.f32 	[%rd51], {%f61, %f62};
	bra.uni 	$L__BB2_57;
$L__BB2_45:
	setp.lt.s32 	%p28, %r40, 1;
	@%p28 bra 	$L__BB2_57;
	and.b32  	%r10, %r40, 7;
	setp.lt.u32 	%p29, %r40, 8;
	mov.b32 	%r69, 0;
	@%p29 bra 	$L__BB2_49;
	and.b32  	%r69, %r40, 2147483640;
	neg.s32 	%r66, %r69;
	mul.wide.u32 	%rd52, %r4, 8;
	add.s64 	%rd69, %rd26, %rd52;
	add.s32 	%r65, %r4, 128;
$L__BB2_48:
	.pragma "nounroll";
	mul.wide.s32 	%rd53, %r65, 8;
	add.s64 	%rd54, %rd26, %rd53;
	add.s64 	%rd55, %rd2, %rd69;
	ld.global.v2.f32 	{%f63, %f64}, [%rd55];
	div.rn.f32 	%f65, %f63, %f2;
	div.rn.f32 	%f66, %f64, %f2;
	add.s64 	%rd56, %rd1, %rd69;
	st.global.v2.f32 	[%rd56], {%f65, %f66};
	add.s64 	%rd57, %rd2, %rd54;
	ld.global.v2.f32 	{%f67, %f68}, [%rd57];
	div.rn.f32 	%f69, %f67, %f2;
	div.rn.f32 	%f70, %f68, %f2;
	add.s64 	%rd58, %rd1, %rd54;
	st.global.v2.f32 	[%rd58], {%f69, %f70};
	ld.global.v2.f32 	{%f71, %f72}, [%rd57+1024];
	div.rn.f32 	%f73, %f71, %f2;
	div.rn.f32 	%f74, %f72, %f2;
	st.global.v2.f32 	[%rd58+1024], {%f73, %f74};
	ld.global.v2.f32 	{%f75, %f76}, [%rd57+2048];
	div.rn.f32 	%f77, %f75, %f2;
	div.rn.f32 	%f78, %f76, %f2;
	st.global.v2.f32 	[%rd58+2048], {%f77, %f78};
	ld.global.v2.f32 	{%f79, %f80}, [%rd57+3072];
	div.rn.f32 	%f81, %f79, %f2;
	div.rn.f32 	%f82, %f80, %f2;
	st.global.v2.f32 	[%rd58+3072], {%f81, %f82};
	ld.global.v2.f32 	{%f83, %f84}, [%rd57+4096];
	div.rn.f32 	%f85, %f83, %f2;
	div.rn.f32 	%f86, %f84, %f2;
	st.global.v2.f32 	[%rd58+4096], {%f85, %f86};
	ld.global.v2.f32 	{%f87, %f88}, [%rd57+5120];
	div.rn.f32 	%f89, %f87, %f2;
	div.rn.f32 	%f90, %f88, %f2;
	st.global.v2.f32 	[%rd58+5120], {%f89, %f90};
	ld.global.v2.f32 	{%f91, %f92}, [%rd57+6144];
	div.rn.f32 	%f93, %f91, %f2;
	div.rn.f32 	%f94, %f92, %f2;
	st.global.v2.f32 	[%rd58+6144], {%f93, %f94};
	add.s32 	%r66, %r66, 8;
	add.s64 	%rd69, %rd69, 8192;
	add.s32 	%r65, %r65, 1024;
	setp.eq.s32 	%p30, %r66, 0;
	@%p30 bra 	$L__BB2_49;
	bra.uni 	$L__BB2_48;
$L__BB2_49:
	setp.eq.s32 	%p31, %r10, 0;
	@%p31 bra 	$L__BB2_57;
	and.b32  	%r22, %r40, 3;
	setp.lt.u32 	%p32, %r10, 4;
	@%p32 bra 	$L__BB2_52;
	shl.b32 	%r57, %r69, 7;
	add.s32 	%r58, %r57, %r4;
	mul.wide.s32 	%rd59, %r58, 8;
	add.s64 	%rd60, %rd7, %rd59;
	ld.global.v2.f32 	{%f95, %f96}, [%rd60];
	div.rn.f32 	%f97, %f95, %f2;
	div.rn.f32 	%f98, %f96, %f2;
	add.s64 	%rd61, %rd8, %rd59;
	st.global.v2.f32 	[%rd61], {%f97, %f98};
	ld.global.v2.f32 	{%f99, %f100}, [%rd60+1024];
	div.rn.f32 	%f101, %f99, %f2;
	div.rn.f32 	%f102, %f100, %f2;
	st.global.v2.f32 	[%rd61+1024], {%f101, %f102};
	ld.global.v2.f32 	{%f103, %f104}, [%rd60+2048];
	div.rn.f32 	%f105, %f103, %f2;
	div.rn.f32 	%f106, %f104, %f2;
	st.global.v2.f32 	[%rd61+2048], {%f105, %f106};
	ld.global.v2.f32 	{%f107, %f108}, [%rd60+3072];
	div.rn.f32 	%f109, %f107, %f2;
	div.rn.f32 	%f110, %f108, %f2;
	st.global.v2.f32 	[%rd61+3072], {%f109, %f110};
	add.s32 	%r69, %r69, 4;
$L__BB2_52:
	setp.eq.s32 	%p33, %r22, 0;
	@%p33 bra 	$L__BB2_57;
	setp.eq.s32 	%p34, %r22, 1;
	@%p34 bra 	$L__BB2_55;
	shl.b32 	%r59, %r69, 7;
	add.s32 	%r60, %r59, %r4;
	mul.wide.s32 	%rd62, %r60, 8;
	add.s64 	%rd63, %rd7, %rd62;
	ld.global.v2.f32 	{%f111, %f112}, [%rd63];
	div.rn.f32 	%f113, %f111, %f2;
	div.rn.f32 	%f114, %f112, %f2;
	add.s64 	%rd64, %rd8, %rd62;
	st.global.v2.f32 	[%rd64], {%f113, %f114};
	ld.global.v2.f32 	{%f115, %f116}, [%rd63+1024];
	div.rn.f32 	%f117, %f115, %f2;
	div.rn.f32 	%f118, %f116, %f2;
	st.global.v2.f32 	[%rd64+1024], {%f117, %f118};
	add.s32 	%r69, %r69, 2;
$L__BB2_55:
	and.b32  	%r61, %r40, 1;
	setp.eq.b32 	%p35, %r61, 1;
	not.pred 	%p36, %p35;
	@%p36 bra 	$L__BB2_57;
	shl.b32 	%r62, %r69, 7;
	add.s32 	%r63, %r62, %r4;
	mul.wide.s32 	%rd65, %r63, 8;
	add.s64 	%rd66, %rd7, %rd65;
	ld.global.v2.f32 	{%f119, %f120}, [%rd66];
	div.rn.f32 	%f121, %f119, %f2;
	div.rn.f32 	%f122, %f120, %f2;
	add.s64 	%rd67, %rd8, %rd65;
	st.global.v2.f32 	[%rd67], {%f121, %f122};
$L__BB2_57:
	ret;

}


// ===== COMPILED SASS (sm_100) =====

	.target	sm_100

	.elftype	@"ET_EXEC"


//--------------------- .note.nv.tkinfo           --------------------------
	.section	.note.nv.tkinfo,"",@"SHT_NOTE"
	.sectionflags	@"SHF_NOTE_NV_TKINFO"
	.tkinfo
        /*0018*/ 	.word	0x00000002
        /*0030*/ 	.string	""
        /*0030*/ 	.string	"ptxas"
        /*0030*/ 	.string	"Cuda compilation tools, release 13.0, V13.0.88"
        /*0030*/ 	.string	"Build cuda_13.0.r13.0/compiler.36424714_0"
        /*0030*/ 	.string	"-arch sm_100 -m 64 "



//--------------------- .note.nv.cuinfo           --------------------------
	.section	.note.nv.cuinfo,"",@"SHT_NOTE"
	.sectionflags	@"SHF_NOTE_NV_CUINFO"
        /*0018*/ 	.short	0x0002
        /*001a*/ 	.short	0x0064
        /*001c*/ 	.short	0x0082
	.zero		2


//--------------------- .nv.info                  --------------------------
	.section	.nv.info,"",@"SHT_CUDA_INFO"
	.align	4


	//----- nvinfo : EIATTR_REGCOUNT
	.align		4
        /*0000*/ 	.byte	0x04, 0x2f
        /*0002*/ 	.short	(.L_44 - .L_43)
	.align		4
.L_43:
        /*0004*/ 	.word	index@(_ZN3cub18CUB_300001_SM_10006detail11EmptyKernelIvEEvv)
        /*0008*/ 	.word	0x00000004


	//----- nvinfo : EIATTR_FRAME_SIZE
	.align		4
.L_44:
        /*000c*/ 	.byte	0x04, 0x11
        /*000e*/ 	.short	(.L_46 - .L_45)
	.align		4
.L_45:
        /*0010*/ 	.word	index@(_ZN3cub18CUB_300001_SM_10006detail11EmptyKernelIvEEvv)
        /*0014*/ 	.word	0x00000000


	//----- nvinfo : EIATTR_REGCOUNT
	.align		4
.L_46:
        /*0018*/ 	.byte	0x04, 0x2f
        /*001a*/ 	.short	(.L_48 - .L_47)
	.align		4
.L_47:
        /*001c*/ 	.word	index@(_ZN3cub18CUB_300001_SM_10006detail9transform16transform_kernelINS2_10policy_hubILb1EN4cuda3std3__45tupleIJN6thrust24THRUST_300001_SM_1000_NS6detail15normal_iteratorINSA_10device_ptrI6float2EEEEEEEE10policy1000Ei14CufftNormalizeSG_JPSE_EEEvT0_iT1_T2_DpNS2_10kernel_argIT3_EE)
        /*0020*/ 	.word	0x00000020


	//----- nvinfo : EIATTR_FRAME_SIZE
	.align		4
.L_48:
        /*0024*/ 	.byte	0x04, 0x11
        /*0026*/ 	.short	(.L_50 - .L_49)
	.align		4
.L_49:
        /*0028*/ 	.word	index@($__internal_1_$__cuda_sm3x_div_rn_noftz_f32_slowpath)
        /*002c*/ 	.word	0x00000008


	//----- nvinfo : EIATTR_FRAME_SIZE
	.align		4
.L_50:
        /*0030*/ 	.byte	0x04, 0x11
        /*0032*/ 	.short	(.L_52 - .L_51)
	.align		4
.L_51:
        /*0034*/ 	.word	index@(_ZN3cub18CUB_300001_SM_10006detail9transform16transform_kernelINS2_10policy_hubILb1EN4cuda3std3__45tupleIJN6thrust24THRUST_300001_SM_1000_NS6detail15normal_iteratorINSA_10device_ptrI6float2EEEEEEEE10policy1000Ei14CufftNormalizeSG_JPSE_EEEvT0_iT1_T2_DpNS2_10kernel_argIT3_EE)
        /*0038*/ 	.word	0x00000008


	//----- nvinfo : EIATTR_REGCOUNT
	.align		4
.L_52:
        /*003c*/ 	.byte	0x04, 0x2f
        /*003e*/ 	.short	(.L_54 - .L_53)
	.align		4
.L_53:
        /*0040*/ 	.word	index@(_ZN3cub18CUB_300001_SM_10006detail9transform16transform_kernelINS2_10policy_hubILb1EN4cuda3std3__45tupleIJN6thrust24THRUST_300001_SM_1000_NS6detail15normal_iteratorINSA_10device_ptrI6float2EEEEEEEE10policy1000El14CufftNormalizeSG_JPSE_EEEvT0_iT1_T2_DpNS2_10kernel_argIT3_EE)
        /*0044*/ 	.word	0x00000020


	//----- nvinfo : EIATTR_FRAME_SIZE
	.align		4
.L_54:
        /*0048*/ 	.byte	0x04, 0x11
        /*004a*/ 	.short	(.L_56 - .L_55)
	.align		4
.L_55:
        /*004c*/ 	.word	index@($__internal_0_$__cuda_sm3x_div_rn_noftz_f32_slowpath)
        /*0050*/ 	.word	0x00000000


	//----- nvinfo : EIATTR_FRAME_SIZE
	.align		4
.L_56:
        /*0054*/ 	.byte	0x04, 0x11
        /*0056*/ 	.short	(.L_58 - .L_57)
	.align		4
.L_57:
        /*0058*/ 	.word	index@(_ZN3cub18CUB_300001_SM_10006detail9transform16transform_kernelINS2_10policy_hubILb1EN4cuda3std3__45tupleIJN6thrust24THRUST_300001_SM_1000_NS6detail15normal_iteratorINSA_10device_ptrI6float2EEEEEEEE10policy1000El14CufftNormalizeSG_JPSE_EEEvT0_iT1_T2_DpNS2_10kernel_argIT3_EE)
        /*005c*/ 	.word	0x00000000


	//----- nvinfo : EIATTR_MIN_STACK_SIZE
	.align		4
.L_58:
        /*0060*/ 	.byte	0x04, 0x12
        /*0062*/ 	.short	(.L_60 - .L_59)
	.align		4
.L_59:
        /*0064*/ 	.word	index@(_ZN3cub18CUB_300001_SM_10006detail9transform16transform_kernelINS2_10policy_hubILb1EN4cuda3std3__45tupleIJN6thrust24THRUST_300001_SM_1000_NS6detail15normal_iteratorINSA_10device_ptrI6float2EEEEEEEE10policy1000El14CufftNormalizeSG_JPSE_EEEvT0_iT1_T2_DpNS2_10kernel_argIT3_EE)
        /*0068*/ 	.word	0x00000000


	//----- nvinfo : EIATTR_MIN_STACK_SIZE
	.align		4
.L_60:
        /*006c*/ 	.byte	0x04, 0x12
        /*006e*/ 	.short	(.L_62 - .L_61)
	.align		4
.L_61:
        /*0070*/ 	.word	index@(_ZN3cub18CUB_300001_SM_10006detail9transform16transform_kernelINS2_10policy_hubILb1EN4cuda3std3__45tupleIJN6thrust24THRUST_300001_SM_1000_NS6detail15normal_iteratorINSA_10device_ptrI6float2EEEEEEEE10policy1000Ei14CufftNormalizeSG_JPSE_EEEvT0_iT1_T2_DpNS2_10kernel_argIT3_EE)
        /*0074*/ 	.word	0x00000008


	//----- nvinfo : EIATTR_MIN_STACK_SIZE
	.align		4
.L_62:
        /*0078*/ 	.byte	0x04, 0x12
        /*007a*/ 	.short	(.L_64 - .L_63)
	.align		4
.L_63:
        /*007c*/ 	.word	index@(_ZN3cub18CUB_300001_SM_10006detail11EmptyKernelIvEEvv)
        /*0080*/ 	.word	0x00000000
.L_64:


//--------------------- .nv.compat                --------------------------
	.section	.nv.compat,"",@"SHT_CUDA_COMPAT_INFO"
	.align	4
        /*0000*/ 	.byte	0x02, 0x09, 0x00, 0x00, 0x02, 0x02, 0x01, 0x00, 0x02, 0x05, 0x05, 0x00, 0x03, 0x07, 0x01, 0x01
        /*0010*/ 	.byte	0x02, 0x03, 0x00, 0x00, 0x02, 0x06, 0x01, 0x00, 0x04, 0x0b, 0x08, 0x00, 0x01, 0x00, 0x00, 0x00
        /*0020*/ 	.byte	0x00, 0x00, 0x00, 0x00


//--------------------- .nv.info._ZN3cub18CUB_300001_SM_10006detail9transform16transform_kernelINS2_10policy_hubILb1EN4cuda3std3__45tupleIJN6thrust24THRUST_300001_SM_1000_NS6detail15normal_iteratorINSA_10device_ptrI6float2EEEEEEEE10policy1000El14CufftNormalizeSG_JPSE_EEEvT0_iT1_T2_DpNS2_10kernel_argIT3_EE --------------------------
	.section	.nv.info._ZN3cub18CUB_300001_SM_10006detail9transform16transform_kernelINS2_10policy_hubILb1EN4cuda3std3__45tupleIJN6thrust24THRUST_300001_SM_1000_NS6detail15normal_iteratorINSA_10device_ptrI6float2EEEEEEEE10policy1000El14CufftNormalizeSG_JPSE_EEEvT0_iT1_T2_DpNS2_10kernel_argIT3_EE,"",@"SHT_CUDA_INFO"
	.sectionflags	@""
	.align	4


	//----- nvinfo : EIATTR_CUDA_API_VERSION
	.align		4
        /*0000*/ 	.byte	0x04, 0x37
        /*0002*/ 	.short	(.L_66 - .L_65)
.L_65:
        /*0004*/ 	.word	0x00000082


	//----- nvinfo : EIATTR_KPARAM_INFO
	.align		4
.L_66:
        /*0008*/ 	.byte	0x04, 0x17
        /*000a*/ 	.short	(.L_68 - .L_67)
.L_67:
        /*000c*/ 	.word	0x00000000
        /*0010*/ 	.short	0x0004
        /*0012*/ 	.short	0x0018
        /*0014*/ 	.byte	0x00, 0xf0, 0x41, 0x00


	//----- nvinfo : EIATTR_KPARAM_INFO
	.align		4
.L_68:
        /*0018*/ 	.byte	0x04, 0x17
        /*001a*/ 	.short	(.L_70 - .L_69)
.L_69:
        /*001c*/ 	.word	0x00000000
        /*0020*/ 	.short	0x0003
        /*0022*/ 	.short	0x0010
        /*0024*/ 	.byte	0x00, 0xf0, 0x21, 0x00


	//----- nvinfo : EIATTR_KPARAM_INFO
	.align		4
.L_70:
        /*0028*/ 	.byte	0x04, 0x17
        /*002a*/ 	.short	(.L_72 - .L_71)
.L_71:
        /*002c*/ 	.word	0x00000000
        /*0030*/ 	.short	0x0002
        /*0032*/ 	.short	0x000c
        /*0034*/ 	.byte	0x00, 0xf0, 0x11, 0x00


	//----- nvinfo : EIATTR_KPARAM_INFO
	.align		4
.L_72:
        /*0038*/ 	.byte	0x04, 0x17
        /*003a*/ 	.short	(.L_74 - .L_73)
.L_73:
        /*003c*/ 	.word	0x00000000
        /*0040*/ 	.short	0x0001
        /*0042*/ 	.short	0x0008
        /*0044*/ 	.byte	0x00, 0xf0, 0x11, 0x00


	//----- nvinfo : EIATTR_KPARAM_INFO
	.align		4
.L_74:
        /*0048*/ 	.byte	0x04, 0x17
        /*004a*/ 	.short	(.L_76 - .L_75)
.L_75:
        /*004c*/ 	.word	0x00000000
        /*0050*/ 	.short	0x0000
        /*0052*/ 	.short	0x0000
        /*0054*/ 	.byte	0x00, 0xf0, 0x21, 0x00


	//----- nvinfo : EIATTR_SPARSE_MMA_MASK
	.align		4
.L_76:
        /*0058*/ 	.byte	0x03, 0x50
        /*005a*/ 	.short	0x0000


	//----- nvinfo : EIATTR_MAXREG_COUNT
	.align		4
        /*005c*/ 	.byte	0x03, 0x1b
        /*005e*/ 	.short	0x00ff


	//----- nvinfo : EIATTR_MERCURY_ISA_VERSION
	.align		4
        /*0060*/ 	.byte	0x03, 0x5f
        /*0062*/ 	.short	0x0101


	//----- nvinfo : EIATTR_VRC_CTA_INIT_COUNT
	.align		4
        /*0064*/ 	.byte	0x02, 0x4a
	.zero		1
	.zero		1


	//----- nvinfo : EIATTR_EXIT_INSTR_OFFSETS
	.align		4
        /*0068*/ 	.byte	0x04, 0x1c
        /*006a*/ 	.short	(.L_78 - .L_77)


	//   ....[0]....
.L_77:
        /*006c*/ 	.word	0x000002b0


	//   ....[1]....
        /*0070*/ 	.word	0x00001530


	//   ....[2]....
        /*0074*/ 	.word	0x00001f60


	//   ....[3]....
        /*0078*/ 	.word	0x000024b0


	//   ....[4]....
        /*007c*/ 	.word	0x000024e0


	//   ....[5]....
        /*0080*/ 	.word	0x00002710


	//   ....[6]....
        /*0084*/ 	.word	0x00002730


	//   ....[7]....
        /*0088*/ 	.word	0x00003840


	//   ....[8]....
        /*008c*/ 	.word	0x000040e0


	//   ....[9]....
        /*0090*/ 	.word	0x00004580


	//   ....[10]....
        /*0094*/ 	.word	0x000047c0


	//----- nvinfo : EIATTR_MAX_THREADS
	.align		4
.L_78:
        /*0098*/ 	.byte	0x04, 0x05
        /*009a*/ 	.short	(.L_80 - .L_79)
.L_79:
        /*009c*/ 	.word	0x00000080
        /*00a0*/ 	.word	0x00000001
        /*00a4*/ 	.word	0x00000001


	//----- nvinfo : EIATTR_CRS_STACK_SIZE
	.align		4
.L_80:
        /*00a8*/ 	.byte	0x04, 0x1e
        /*00aa*/ 	.short	(.L_82 - .L_81)
.L_81:
        /*00ac*/ 	.word	0x00000000


	//----- nvinfo : EIATTR_CBANK_PARAM_SIZE
	.align		4
.L_82:
        /*00b0*/ 	.byte	0x03, 0x19
        /*00b2*/ 	.short	0x0028


	//----- nvinfo : EIATTR_PARAM_CBANK
	.align		4
        /*00b4*/ 	.byte	0x04, 0x0a
        /*00b6*/ 	.short	(.L_84 - .L_83)
	.align		4
.L_83:
        /*00b8*/ 	.word	index@(.nv.constant0._ZN3cub18CUB_300001_SM_10006detail9transform16transform_kernelINS2_10policy_hubILb1EN4cuda3std3__45tupleIJN6thrust24THRUST_300001_SM_1000_NS6detail15normal_iteratorINSA_10device_ptrI6float2EEEEEEEE10policy1000El14CufftNormalizeSG_JPSE_EEEvT0_iT1_T2_DpNS2_10kernel_argIT3_EE)
        /*00bc*/ 	.short	0x0380
        /*00be*/ 	.short	0x0028


	//----- nvinfo : EIATTR_SW_WAR
	.align		4
.L_84:
        /*00c0*/ 	.byte	0x04, 0x36
        /*00c2*/ 	.short	(.L_86 - .L_85)
.L_85:
        /*00c4*/ 	.word	0x00000008
.L_86:


//--------------------- .nv.info._ZN3cub18CUB_300001_SM_10006detail9transform16transform_kernelINS2_10policy_hubILb1EN4cuda3std3__45tupleIJN6thrust24THRUST_300001_SM_1000_NS6detail15normal_iteratorINSA_10device_ptrI6float2EEEEEEEE10policy1000Ei14CufftNormalizeSG_JPSE_EEEvT0_iT1_T2_DpNS2_10kernel_argIT3_EE --------------------------
	.section	.nv.info._ZN3cub18CUB_300001_SM_10006detail9transform16transform_kernelINS2_10policy_hubILb1EN4cuda3std3__45tupleIJN6thrust24THRUST_300001_SM_1000_NS6detail15normal_iteratorINSA_10device_ptrI6float2EEEEEEEE10policy1000Ei14CufftNormalizeSG_JPSE_EEEvT0_iT1_T2_DpNS2_10kernel_argIT3_EE,"",@"SHT_CUDA_INFO"
	.sectionflags	@""
	.align	4


	//----- nvinfo : EIATTR_CUDA_API_VERSION
	.align		4
        /*0000*/ 	.byte	0x04, 0x37
        /*0002*/ 	.short	(.L_88 - .L_87)
.L_87:
        /*0004*/ 	.word	0x00000082


	//----- nvinfo : EIATTR_KPARAM_INFO
	.align		4
.L_88:
        /*0008*/ 	.byte	0x04, 0x17
        /*000a*/ 	.short	(.L_90 - .L_89)
.L_89:
        /*000c*/ 	.word	0x00000000
        /*0010*/ 	.short	0x0004
        /*0012*/ 	.short	0x0018
        /*0014*/ 	.byte	0x00, 0xf0, 0x41, 0x00


	//----- nvinfo : EIATTR_KPARAM_INFO
	.align		4
.L_90:
        /*0018*/ 	.byte	0x04, 0x17
        /*001a*/ 	.short	(.L_92 - .L_91)
.L_91:
        /*001c*/ 	.word	0x00000000
        /*0020*/ 	.short	0x0003
        /*0022*/ 	.short	0x0010
        /*0024*/ 	.byte	0x00, 0xf0, 0x21, 0x00


	//----- nvinfo : EIATTR_KPARAM_INFO
	.align		4
.L_92:
        /*0028*/ 	.byte	0x04, 0x17
        /*002a*/ 	.short	(.L_94 - .L_93)
.L_93:
        /*002c*/ 	.word	0x00000000
        /*0030*/ 	.short	0x0002
        /*0032*/ 	.short	0x0008
        /*0034*/ 	.byte	0x00, 0xf0, 0x11, 0x00


	//----- nvinfo : EIATTR_KPARAM_INFO
	.align		4
.L_94:
        /*0038*/ 	.byte	0x04, 0x17
        /*003a*/ 	.short	(.L_96 - .L_95)
.L_95:
        /*003c*/ 	.word	0x00000000
        /*0040*/ 	.short	0x0001
        /*0042*/ 	.short	0x0004
        /*0044*/ 	.byte	0x00, 0xf0, 0x11, 0x00


	//----- nvinfo : EIATTR_KPARAM_INFO
	.align		4
.L_96:
        /*0048*/ 	.byte	0x04, 0x17
        /*004a*/ 	.short	(.L_98 - .L_97)
.L_97:
        /*004c*/ 	.word	0x00000000
        /*0050*/ 	.short	0x0000
        /*0052*/ 	.short	0x0000
        /*0054*/ 	.byte	0x00, 0xf0, 0x11, 0x00


	//----- nvinfo : EIATTR_SPARSE_MMA_MASK
	.align		4
.L_98:
        /*0058*/ 	.byte	0x03, 0x50
        /*005a*/ 	.short	0x0000


	//----- nvinfo : EIATTR_MAXREG_COUNT
	.align		4
        /*005c*/ 	.byte	0x03, 0x1b
        /*005e*/ 	.short	0x00ff


	//----- nvinfo : EIATTR_ANNOTATIONS
	.align		4
        /*0060*/ 	.byte	0x04, 0x55
        /*0062*/ 	.short	(.L_100 - .L_99)


	//   ....[0]....
.L_99:
        /*0064*/ 	.word	0x00000001
        /*0068*/ 	.byte	0x60, 0x02, 0x00, 0x00, 0x01, 0x00, 0x00, 0x00, 0x10, 0x13, 0x00, 0x00


	//----- nvinfo : EIATTR_MERCURY_ISA_VERSION
	.align		4
.L_100:
        /*0074*/ 	.byte	0x03, 0x5f
        /*0076*/ 	.short	0x0101


	//----- nvinfo : EIATTR_VRC_CTA_INIT_COUNT
	.align		4
        /*0078*/ 	.byte	0x02, 0x4a
	.zero		1
	.zero		1


	//----- nvinfo : EIATTR_EXIT_INSTR_OFFSETS
	.align		4
        /*007c*/ 	.byte	0x04, 0x1c
        /*007e*/ 	.short	(.L_102 - .L_101)


	//   ....[0]....
.L_101:
        /*0080*/ 	.word	0x00000220


	//   ....[1]....
        /*0084*/ 	.word	0x00001330


	//   ....[2]....
        /*0088*/ 	.word	0x00001be0


	//   ....[3]....
        /*008c*/ 	.word	0x00002090


	//   ....[4]....
        /*0090*/ 	.word	0x000022e0


	//   ....[5]....
        /*0094*/ 	.word	0x00002300


	//   ....[6]....
        /*0098*/ 	.word	0x00003590


	//   ....[7]....
        /*009c*/ 	.word	0x00003fd0


	//   ....[8]....
        /*00a0*/ 	.word	0x00004530


	//   ....[9]....
        /*00a4*/ 	.word	0x00004570


	//   ....[10]....
        /*00a8*/ 	.word	0x000047a0


	//----- nvinfo : EIATTR_MAX_THREADS
	.align		4
.L_102:
        /*00ac*/ 	.byte	0x04, 0x05
        /*00ae*/ 	.short	(.L_104 - .L_103)
.L_103:
        /*00b0*/ 	.word	0x00000080
        /*00b4*/ 	.word	0x00000001
        /*00b8*/ 	.word	0x00000001


	//----- nvinfo : EIATTR_CRS_STACK_SIZE
	.align		4
.L_104:
        /*00bc*/ 	.byte	0x04, 0x1e
        /*00be*/ 	.short	(.L_106 - .L_105)
.L_105:
        /*00c0*/ 	.word	0x00000000


	//----- nvinfo : EIATTR_CBANK_PARAM_SIZE
	.align		4
.L_106:
        /*00c4*/ 	.byte	0x03, 0x19
        /*00c6*/ 	.short	0x0028


	//----- nvinfo : EIATTR_PARAM_CBANK
	.align		4
        /*00c8*/ 	.byte	0x04, 0x0a
        /*00ca*/ 	.short	(.L_108 - .L_107)
	.align		4
.L_107:
        /*00cc*/ 	.word	index@(.nv.constant0._ZN3cub18CUB_300001_SM_10006detail9transform16transform_kernelINS2_10policy_hubILb1EN4cuda3std3__45tupleIJN6thrust24THRUST_300001_SM_1000_NS6detail15normal_iteratorINSA_10device_ptrI6float2EEEEEEEE10policy1000Ei14CufftNormalizeSG_JPSE_EEEvT0_iT1_T2_DpNS2_10kernel_argIT3_EE)
        /*00d0*/ 	.short	0x0380
        /*00d2*/ 	.short	0x0028


	//----- nvinfo : EIATTR_SW_WAR
	.align		4
.L_108:
        /*00d4*/ 	.byte	0x04, 0x36
        /*00d6*/ 	.short	(.L_110 - .L_109)
.L_109:
        /*00d8*/ 	.word	0x00000008
.L_110:


//--------------------- .nv.info._ZN3cub18CUB_300001_SM_10006detail11EmptyKernelIvEEvv --------------------------
	.section	.nv.info._ZN3cub18CUB_300001_SM_10006detail11EmptyKernelIvEEvv,"",@"SHT_CUDA_INFO"
	.sectionflags	@""
	.align	4


	//----- nvinfo : EIATTR_CUDA_API_VERSION
	.align		4
        /*0000*/ 	.byte	0x04, 0x37
        /*0002*/ 	.short	(.L_112 - .L_111)
.L_111:
        /*0004*/ 	.word	0x00000082


	//----- nvinfo : EIATTR_SPARSE_MMA_MASK
	.align		4
.L_112:
        /*0008*/ 	.byte	0x03, 0x50
        /*000a*/ 	.short	0x0000


	//----- nvinfo : EIATTR_MAXREG_COUNT
	.align		4
        /*000c*/ 	.byte	0x03, 0x1b
        /*000e*/ 	.short	0x00ff


	//----- nvinfo : EIATTR_MERCURY_ISA_VERSION
	.align		4
        /*0010*/ 	.byte	0x03, 0x5f
        /*0012*/ 	.short	0x0101


	//----- nvinfo : EIATTR_VRC_CTA_INIT_COUNT
	.align		4
        /*0014*/ 	.byte	0x02, 0x4a
	.zero		1
	.zero		1


	//----- nvinfo : EIATTR_EXIT_INSTR_OFFSETS
	.align		4
        /*0018*/ 	.byte	0x04, 0x1c
        /*001a*/ 	.short	(.L_114 - .L_113)


	//   ....[0]....
.L_113:
        /*001c*/ 	.word	0x00000010


	//----- nvinfo : EIATTR_SW_WAR
	.align		4
.L_114:
        /*0020*/ 	.byte	0x04, 0x36
        /*0022*/ 	.short	(.L_116 - .L_115)
.L_115:
        /*0024*/ 	.word	0x00000008
.L_116:


//--------------------- .nv.callgraph             --------------------------
	.section	.nv.callgraph,"",@"SHT_CUDA_CALLGRAPH"
	.align	4
	.sectionentsize	8
	.align		4
        /*0000*/ 	.word	0x00000000
	.align		4
        /*0004*/ 	.word	0xffffffff
	.align		4
        /*0008*/ 	.word	0x00000000
	.align		4
        /*000c*/ 	.word	0xfffffffe
	.align		4
        /*0010*/ 	.word	0x00000000
	.align		4
        /*0014*/ 	.word	0xfffffffd
	.align		4
        /*0018*/ 	.word	0x00000000
	.align		4
        /*001c*/ 	.word	0xfffffffc


//--------------------- .nv.constant4             --------------------------
	.section	.nv.constant4,"a",@progbits
	.align	8
	.align		8
.nv.constant4:
        /*0000*/ 	.dword	_ZN34_INTERNAL_e652cdcf_4_k_cu_ce9824814cuda3std3__45__cpo5beginE
	.align		8
        /*0008*/ 	.dword	_ZN34_INTERNAL_e652cdcf_4_k_cu_ce9824814cuda3std3__45__cpo3endE
	.align		8
        /*0010*/ 	.dword	_ZN34_INTERNAL_e652cdcf_4_k_cu_ce9824814cuda3std3__45__cpo6cbeginE
	.align		8
        /*0018*/ 	.dword	_ZN34_INTERNAL_e652cdcf_4_k_cu_ce9824814cuda3std3__45__cpo4cendE
	.align		8
        /*0020*/ 	.dword	_ZN34_INTERNAL_e652cdcf_4_k_cu_ce9824814cuda3std3__45__cpo6rbeginE
	.align		8
        /*0028*/ 	.dword	_ZN34_INTERNAL_e652cdcf_4_k_cu_ce9824814cuda3std3__45__cpo4rendE
	.align		8
        /*0030*/ 	.dword	_ZN34_INTERNAL_e652cdcf_4_k_cu_ce9824814cuda3std3__45__cpo7crbeginE
	.align		8
        /*0038*/ 	.dword	_ZN34_INTERNAL_e652cdcf_4_k_cu_ce9824814cuda3std3__45__cpo5crendE
	.align		8
        /*0040*/ 	.dword	_ZN34_INTERNAL_e652cdcf_4_k_cu_ce9824814cuda3std3__436_GLOBAL__N__e652cdcf_4_k_cu_ce9824816ignoreE
	.align		8
        /*0048*/ 	.dword	_ZN34_INTERNAL_e652cdcf_4_k_cu_ce9824814cuda3std3__419piecewise_constructE
	.align		8
        /*0050*/ 	.dword	_ZN34_INTERNAL_e652cdcf_4_k_cu_ce9824814cuda3std3__48in_placeE
	.align		8
        /*0058*/ 	.dword	_ZN34_INTERNAL_e652cdcf_4_k_cu_ce9824814cuda3std3__420unreachable_sentinelE
	.align		8
        /*0060*/ 	.dword	_ZN34_INTERNAL_e652cdcf_4_k_cu_ce9824814cuda3std3__47nulloptE
	.align		8
        /*0068*/ 	.dword	_ZN34_INTERNAL_e652cdcf_4_k_cu_ce9824814cuda3std3__48unexpectE
	.align		8
        /*0070*/ 	.dword	_ZN34_INTERNAL_e652cdcf_4_k_cu_ce9824814cuda3std6ranges3__45__cpo4swapE
	.align		8
        /*0078*/ 	.dword	_ZN34_INTERNAL_e652cdcf_4_k_cu_ce9824814cuda3std6ranges3__45__cpo9iter_moveE
	.align		8
        /*0080*/ 	.dword	_ZN34_INTERNAL_e652cdcf_4_k_cu_ce9824814cuda3std6ranges3__45__cpo5beginE
	.align		8
        /*0088*/ 	.dword	_ZN34_INTERNAL_e652cdcf_4_k_cu_ce9824814cuda3std6ranges3__45__cpo3endE
	.align		8
        /*0090*/ 	.dword	_ZN34_INTERNAL_e652cdcf_4_k_cu_ce9824814cuda3std6ranges3__45__cpo6cbeginE
	.align		8
        /*0098*/ 	.dword	_ZN34_INTERNAL_e652cdcf_4_k_cu_ce9824814cuda3std6ranges3__45__cpo4cendE
	.align		8
        /*00a0*/ 	.dword	_ZN34_INTERNAL_e652cdcf_4_k_cu_ce9824814cuda3std6ranges3__45__cpo7advanceE
	.align		8
        /*00a8*/ 	.dword	_ZN34_INTERNAL_e652cdcf_4_k_cu_ce9824814cuda3std6ranges3__45__cpo9iter_swapE
	.align		8
        /*00b0*/ 	.dword	_ZN34_INTERNAL_e652cdcf_4_k_cu_ce9824814cuda3std6ranges3__45__cpo4nextE
	.align		8
        /*00b8*/ 	.dword	_ZN34_INTERNAL_e652cdcf_4_k_cu_ce9824814cuda3std6ranges3__45__cpo4prevE
	.align		8
        /*00c0*/ 	.dword	_ZN34_INTERNAL_e652cdcf_4_k_cu_ce9824814cuda3std6ranges3__45__cpo4dataE
	.align		8
        /*00c8*/ 	.dword	_ZN34_INTERNAL_e652cdcf_4_k_cu_ce9824814cuda3std6ranges3__45__cpo5cdataE
	.align		8
        /*00d0*/ 	.dword	_ZN34_INTERNAL_e652cdcf_4_k_cu_ce9824814cuda3std6ranges3__45__cpo4sizeE
	.align		8
        /*00d8*/ 	.dword	_ZN34_INTERNAL_e652cdcf_4_k_cu_ce9824814cuda3std6ranges3__45__cpo5ssizeE
	.align		8
        /*00e0*/ 	.dword	_ZN34_INTERNAL_e652cdcf_4_k_cu_ce9824814cuda3std6ranges3__45__cpo8distanceE
	.align		8
        /*00e8*/ 	.dword	_ZN34_INTERNAL_e652cdcf_4_k_cu_ce9824816thrust24THRUST_300001_SM_1000_NS8cuda_cub3parE
	.align		8
        /*00f0*/ 	.dword	_ZN34_INTERNAL_e652cdcf_4_k_cu_ce9824816thrust24THRUST_300001_SM_1000_NS8cuda_cub10par_nosyncE
	.align		8
        /*00f8*/ 	.dword	_ZN34_INTERNAL_e652cdcf_4_k_cu_ce9824816thrust24THRUST_300001_SM_1000_NS6system6detail10sequential3seqE
	.align		8
        /*0100*/ 	.dword	_ZN34_INTERNAL_e652cdcf_4_k_cu_ce9824816thrust24THRUST_300001_SM_1000_NS12placeholders2_1E
	.align		8
        /*0108*/ 	.dword	_ZN34_INTERNAL_e652cdcf_4_k_cu_ce9824816thrust24THRUST_300001_SM_1000_NS12placeholders2_2E
	.align		8
        /*0110*/ 	.dword	_ZN34_INTERNAL_e652cdcf_4_k_cu_ce9824816thrust24THRUST_300001_SM_1000_NS12placeholders2_3E
	.align		8
        /*0118*/ 	.dword	_ZN34_INTERNAL_e652cdcf_4_k_cu_ce9824816thrust24THRUST_300001_SM_1000_NS12placeholders2_4E
	.align		8
        /*0120*/ 	.dword	_ZN34_INTERNAL_e652cdcf_4_k_cu_ce9824816thrust24THRUST_300001_SM_1000_NS12placeholders2_5E
	.align		8
        /*0128*/ 	.dword	_ZN34_INTERNAL_e652cdcf_4_k_cu_ce9824816thrust24THRUST_300001_SM_1000_NS12placeholders2_6E
	.align		8
        /*0130*/ 	.dword	_ZN34_INTERNAL_e652cdcf_4_k_cu_ce9824816thrust24THRUST_300001_SM_1000_NS12placeholders2_7E
	.align		8
        /*0138*/ 	.dword	_ZN34_INTERNAL_e652cdcf_4_k_cu_ce9824816thrust24THRUST_300001_SM_1000_NS12placeholders2_8E
	.align		8
        /*0140*/ 	.dword	_ZN34_INTERNAL_e652cdcf_4_k_cu_ce9824816thrust24THRUST_300001_SM_1000_NS12placeholders2_9E
	.align		8
        /*0148*/ 	.dword	_ZN34_INTERNAL_e652cdcf_4_k_cu_ce9824816thrust24THRUST_300001_SM_1000_NS12placeholders3_10E
	.align		8
        /*0150*/ 	.dword	_ZN34_INTERNAL_e652cdcf_4_k_cu_ce9824816thrust24THRUST_300001_SM_1000_NS3seqE


//--------------------- .text._ZN3cub18CUB_300001_SM_10006detail9transform16transform_kernelINS2_10policy_hubILb1EN4cuda3std3__45tupleIJN6thrust24THRUST_300001_SM_1000_NS6detail15normal_iteratorINSA_10device_ptrI6float2EEEEEEEE10policy1000El14CufftNormalizeSG_JPSE_EEEvT0_iT1_T2_DpNS2_10kernel_argIT3_EE --------------------------
	.section	.text._ZN3cub18CUB_300001_SM_10006detail9transform16transform_kernelINS2_10policy_hubILb1EN4cuda3std3__45tupleIJN6thrust24THRUST_300001_SM_1000_NS6detail15normal_iteratorINSA_10device_ptrI6float2EEEEEEEE10policy1000El14CufftNormalizeSG_JPSE_EEEvT0_iT1_T2_DpNS2_10kernel_argIT3_EE,"ax",@progbits
	.align	128
        .global         _ZN3cub18CUB_300001_SM_10006detail9transform16transform_kernelINS2_10policy_hubILb1EN4cuda3std3__45tupleIJN6thrust24THRUST_300001_SM_1000_NS6detail15normal_iteratorINSA_10device_ptrI6float2EEEEEEEE10policy1000El14CufftNormalizeSG_JPSE_EEEvT0_iT1_T2_DpNS2_10kernel_argIT3_EE
        .type           _ZN3cub18CUB_300001_SM_10006detail9transform16transform_kernelINS2_10policy_hubILb1EN4cuda3std3__45tupleIJN6thrust24THRUST_300001_SM_1000_NS6detail15normal_iteratorINSA_10device_ptrI6float2EEEEEEEE10policy1000El14CufftNormalizeSG_JPSE_EEEvT0_iT1_T2_DpNS2_10kernel_argIT3_EE,@function
        .size           _ZN3cub18CUB_300001_SM_10006detail9transform16transform_kernelINS2_10policy_hubILb1EN4cuda3std3__45tupleIJN6thrust24THRUST_300001_SM_1000_NS6detail15normal_iteratorINSA_10device_ptrI6float2EEEEEEEE10policy1000El14CufftNormalizeSG_JPSE_EEEvT0_iT1_T2_DpNS2_10kernel_argIT3_EE,(.L_x_345 - _ZN3cub18CUB_300001_SM_10006detail9transform16transform_kernelINS2_10policy_hubILb1EN4cuda3std3__45tupleIJN6thrust24THRUST_300001_SM_1000_NS6detail15normal_iteratorINSA_10device_ptrI6float2EEEEEEEE10policy1000El14CufftNormalizeSG_JPSE_EEEvT0_iT1_T2_DpNS2_10kernel_argIT3_EE)
        .other          _ZN3cub18CUB_300001_SM_10006detail9transform16transform_kernelINS2_10policy_hubILb1EN4cuda3std3__45tupleIJN6thrust24THRUST_300001_SM_1000_NS6detail15normal_iteratorINSA_10device_ptrI6float2EEEEEEEE10policy1000El14CufftNormalizeSG_JPSE_EEEvT0_iT1_T2_DpNS2_10kernel_argIT3_EE,@"STO_CUDA_ENTRY STV_DEFAULT"
_ZN3cub18CUB_300001_SM_10006detail9transform16transform_kernelINS2_10policy_hubILb1EN4cuda3std3__45tupleIJN6thrust24THRUST_300001_SM_1000_NS6detail15normal_iteratorINSA_10device_ptrI6float2EEEEEEEE10policy1000El14CufftNormalizeSG_JPSE_EEEvT0_iT1_T2_DpNS2_10kernel_argIT3_EE:
.text._ZN3cub18CUB_300001_SM_10006detail9transform16transform_kernelINS2_10policy_hubILb1EN4cuda3std3__45tupleIJN6thrust24THRUST_300001_SM_1000_NS6detail15normal_iteratorINSA_10device_ptrI6float2EEEEEEEE10policy1000El14CufftNormalizeSG_JPSE_EEEvT0_iT1_T2_DpNS2_10kernel_argIT3_EE:
[----:B------:R-:W-:Y:S08]  /*0000*/  LDC R1, c[0x0][0x37c] ;  /* 0x0000df00ff017b82 */ /* 0x000ff00000000800 */
[----:B------:R-:W0:Y:S01]  /*0010*/  LDC R0, c[0x0][0x388] ;  /* 0x0000e200ff007b82 */ /* 0x000e220000000800 */
[----:B------:R-:W1:Y:S01]  /*0020*/  LDCU.64 UR6, c[0x0][0x380] ;  /* 0x00007000ff0677ac */ /* 0x000e620008000a00 */
[----:B------:R-:W2:Y:S01]  /*0030*/  S2R R29, SR_TID.X ;  /* 0x00000000001d7919 */ /* 0x000ea20000002100 */
[----:B------:R-:W-:Y:S05]  /*0040*/  BSSY.RECONVERGENT B0, `(.L_x_0) ;  /* 0x000001a000007945 */ /* 0x000fea0003800200 */
[----:B------:R-:W3:Y:S01]  /*0050*/  S2UR UR4, SR_CTAID.X ;  /* 0x00000000000479c3 */ /* 0x000ee20000002500 */
[----:B0-----:R-:W-:-:S04]  /*0060*/  SHF.L.U32 R4, R0, 0x7, RZ ;  /* 0x0000000700047819 */ /* 0x001fc800000006ff */
[----:B------:R-:W-:Y:S01]  /*0070*/  SHF.R.S32.HI R5, RZ, 0x1f, R4 ;  /* 0x0000001fff057819 */ /* 0x000fe20000011404 */
[----:B---3--:R-:W-:Y:S01]  /*0080*/  IMAD.WIDE.U32 R2, R4, UR4, RZ ;  /* 0x0000000404027c25 */ /* 0x008fe2000f8e00ff */
[----:B--2---:R-:W-:-:S03]  /*0090*/  SHF.L.U32 R9, R29, 0x7, RZ ;  /* 0x000000071d097819 */ /* 0x004fc600000006ff */
[----:B------:R-:W-:Y:S01]  /*00a0*/  IMAD R11, R5, UR4, RZ ;  /* 0x00000004050b7c24 */ /* 0x000fe2000f8e02ff */
[----:B-1----:R-:W-:-:S04]  /*00b0*/  IADD3 R7, P1, PT, -R2, UR6, RZ ;  /* 0x0000000602077c10 */ /* 0x002fc8000ff3e1ff */
[----:B------:R-:W-:Y:S02]  /*00c0*/  IADD3 R11, PT, PT, R3, R11, RZ ;  /* 0x0000000b030b7210 */ /* 0x000fe40007ffe0ff */
[----:B------:R-:W-:Y:S02]  /*00d0*/  ISETP.LT.U32.AND P0, PT, R7, R4, PT ;  /* 0x000000040700720c */ /* 0x000fe40003f01070 */
[----:B------:R-:W-:-:S04]  /*00e0*/  IADD3.X R6, PT, PT, ~R11, UR7, RZ, P1, !PT ;  /* 0x000000070b067c10 */ /* 0x000fc80008ffe5ff */
[----:B------:R-:W-:-:S04]  /*00f0*/  ISETP.LT.AND.EX P0, PT, R6, R5, PT, P0 ;  /* 0x000000050600720c */ /* 0x000fc80003f01300 */
[----:B------:R-:W-:-:S04]  /*0100*/  SEL R5, R7, R4, P0 ;  /* 0x0000000407057207 */ /* 0x000fc80000000000 */
[----:B------:R-:W-:-:S04]  /*0110*/  SHF.L.U32 R8, R5, 0x3, RZ ;  /* 0x0000000305087819 */ /* 0x000fc800000006ff */
[----:B------:R-:W-:-:S13]  /*0120*/  ISETP.GE.AND P0, PT, R9, R8, PT ;  /* 0x000000080900720c */ /* 0x000fda0003f06270 */
[----:B------:R-:W-:Y:S05]  /*0130*/  @P0 BRA `(.L_x_1) ;  /* 0x0000000000280947 */ /* 0x000fea0003800000 */
[----:B------:R-:W0:Y:S02]  /*0140*/  LDC.64 R6, c[0x0][0x398] ;  /* 0x0000e600ff067b82 */ /* 0x000e240000000a00 */
[----:B0-----:R-:W-:-:S04]  /*0150*/  LEA R6, P0, R2, R6, 0x3 ;  /* 0x0000000602067211 */ /* 0x001fc800078018ff */
[----:B------:R-:W-:-:S03]  /*0160*/  LEA.HI.X R7, R2, R7, R11, 0x3, P0 ;  /* 0x0000000702077211 */ /* 0x000fc600000f1c0b */
[----:B------:R-:W-:-:S07]  /*0170*/  IMAD.WIDE.U32 R6, R29, 0x80, R6 ;  /* 0x000000801d067825 */ /* 0x000fce00078e0006 */
.L_x_2:
[----:B------:R-:W-:Y:S01]  /*0180*/  IADD3 R9, PT, PT, R9, 0x4000, RZ ;  /* 0x0000400009097810 */ /* 0x000fe20007ffe0ff */
[----:B------:R0:W-:Y:S03]  /*0190*/  CCTL.E.PF2 [R6] ;  /* 0x000000000600798f */ /* 0x0001e60000800100 */
[----:B------:R-:W-:Y:S02]  /*01a0*/  ISETP.GE.AND P0, PT, R9, R8, PT ;  /* 0x000000080900720c */ /* 0x000fe40003f06270 */
[----:B0-----:R-:W-:-:S04]  /*01b0*/  IADD3 R6, P1, PT, R6, 0x4000, RZ ;  /* 0x0000400006067810 */ /* 0x001fc80007f3e0ff */
[----:B------:R-:W-:-:S07]  /*01c0*/  IADD3.X R7, PT, PT, RZ, R7, RZ, P1, !PT ;  /* 0x00000007ff077210 */ /* 0x000fce0000ffe4ff */
[----:B------:R-:W-:Y:S05]  /*01d0*/  @!P0 BRA `(.L_x_2) ;  /* 0xfffffffc00e88947 */ /* 0x000fea000383ffff */
.L_x_1:
[----:B------:R-:W-:Y:S05]  /*01e0*/  BSYNC.RECONVERGENT B0 ;  /* 0x0000000000007941 */ /* 0x000fea0003800200 */
.L_x_0:
[----:B------:R-:W0:Y:S01]  /*01f0*/  LDCU.128 UR8, c[0x0][0x390] ;  /* 0x00007200ff0877ac */ /* 0x000e220008000c00 */
[----:B------:R-:W1:Y:S01]  /*0200*/  LDC R28, c[0x0][0x38c] ;  /* 0x0000e300ff1c7b82 */ /* 0x000e620000000800 */
[----:B------:R-:W-:Y:S02]  /*0210*/  ISETP.NE.AND P0, PT, R4, R5, PT ;  /* 0x000000050400720c */ /* 0x000fe40003f05270 */
[C---:B------:R-:W-:Y:S01]  /*0220*/  SHF.L.U32 R26, R2.reuse, 0x3, RZ ;  /* 0x00000003021a7819 */ /* 0x040fe200000006ff */
[----:B------:R-:W2:Y:S01]  /*0230*/  LDCU.64 UR6, c[0x0][0x358] ;  /* 0x00006b00ff0677ac */ /* 0x000ea20008000a00 */
[----:B------:R-:W-:Y:S02]  /*0240*/  SHF.L.U64.HI R27, R2, 0x3, R11 ;  /* 0x00000003021b7819 */ /* 0x000fe4000001020b */
[C---:B0-----:R-:W-:Y:S02]  /*0250*/  IADD3 R18, P1, PT, R26.reuse, UR10, RZ ;  /* 0x0000000a1a127c10 */ /* 0x041fe4000ff3e0ff */
[----:B------:R-:W-:-:S02]  /*0260*/  IADD3 R20, P2, PT, R26, UR8, RZ ;  /* 0x000000081a147c10 */ /* 0x000fc4000ff5e0ff */
[C---:B------:R-:W-:Y:S02]  /*0270*/  IADD3.X R19, PT, PT, R27.reuse, UR11, RZ, P1, !PT ;  /* 0x0000000b1b137c10 */ /* 0x040fe40008ffe4ff */
[----:B------:R-:W-:Y:S01]  /*0280*/  IADD3.X R21, PT, PT, R27, UR9, RZ, P2, !PT ;  /* 0x000000091b157c10 */ /* 0x000fe200097fe4ff */
[----:B--2---:R-:W-:Y:S08]  /*0290*/  @!P0 BRA `(.L_x_3) ;  /* 0x0000002400208947 */ /* 0x004ff00003800000 */
[----:B------:R-:W-:-:S13]  /*02a0*/  ISETP.GE.AND P0, PT, R0, 0x1, PT ;  /* 0x000000010000780c */ /* 0x000fda0003f06270 */
[----:B------:R-:W-:Y:S05]  /*02b0*/  @!P0 EXIT ;  /* 0x000000000000894d */ /* 0x000fea0003800000 */
[C---:B------:R-:W-:Y:S01]  /*02c0*/  ISETP.GE.U32.AND P0, PT, R0.reuse, 0x8, PT ;  /* 0x000000080000780c */ /* 0x040fe20003f06070 */
[----:B------:R-:W-:Y:S01]  /*02d0*/  HFMA2 R22, -RZ, RZ, 0, 0 ;  /* 0x00000000ff167431 */ /* 0x000fe200000001ff */
[----:B------:R-:W-:-:S11]  /*02e0*/  LOP3.LUT R23, R0, 0x7, RZ, 0xc0, !PT ;  /* 0x0000000700177812 */ /* 0x000fd600078ec0ff */
[----:B------:R-:W-:Y:S05]  /*02f0*/  @!P0 BRA `(.L_x_4) ;  /* 0x0000001000888947 */ /* 0x000fea0003800000 */
[----:B------:R-:W0:Y:S01]  /*0300*/  LDC R15, c[0x0][0x38c] ;  /* 0x0000e300ff0f7b82 */ /* 0x000e220000000800 */
[----:B------:R-:W-:Y:S02]  /*0310*/  LOP3.LUT R22, R0, 0x7ffffff8, RZ, 0xc0, !PT ;  /* 0x7ffffff800167812 */ /* 0x000fe400078ec0ff */
[----:B------:R-:W-:-:S07]  /*0320*/  MOV R16, RZ ;  /* 0x000000ff00107202 */ /* 0x000fce0000000f00 */
.L_x_53:
[----:B------:R-:W-:Y:S01]  /*0330*/  LEA R4, R16, R29, 0x7 ;  /* 0x0000001d10047211 */ /* 0x000fe200078e38ff */
[----:B------:R-:W-:Y:S03]  /*0340*/  BSSY.RECONVERGENT B2, `(.L_x_5) ;  /* 0x0000023000027945 */ /* 0x000fe60003800200 */
[----:B------:R-:W-:-:S13]  /*0350*/  ISETP.GE.AND P0, PT, R4, R5, PT ;  /* 0x000000050400720c */ /* 0x000fda0003f06270 */
[----:B0-234-:R-:W-:Y:S05]  /*0360*/  @P0 BRA `(.L_x_6) ;  /* 0x0000000000800947 */ /* 0x01dfea0003800000 */
[----:B------:R-:W-:-:S06]  /*0370*/  IMAD.WIDE.U32 R2, R4, 0x8, R18 ;  /* 0x0000000804027825 */ /* 0x000fcc00078e0012 */
[----:B------:R-:W2:Y:S01]  /*0380*/  LDG.E.64 R2, desc[UR6][R2.64] ;  /* 0x0000000602027981 */ /* 0x000ea2000c1e1b00 */
[----:B0-----:R-:W0:Y:S01]  /*0390*/  MUFU.RCP R0, R15 ;  /* 0x0000000f00007308 */ /* 0x001e220000001000 */
[----:B------:R-:W-:Y:S01]  /*03a0*/  BSSY.RECONVERGENT B3, `(.L_x_7) ;  /* 0x000000c000037945 */ /* 0x000fe20003800200 */
[----:B0-----:R-:W-:-:S04]  /*03b0*/  FFMA R7, R0, -R15, 1 ;  /* 0x3f80000000077423 */ /* 0x001fc8000000080f */
[----:B------:R-:W-:Y:S02]  /*03c0*/  FFMA R7, R0, R7, R0 ;  /* 0x0000000700077223 */ /* 0x000fe40000000000 */
[----:B--2---:R-:W0:Y:S02]  /*03d0*/  FCHK P0, R2, R15 ;  /* 0x0000000f02007302 */ /* 0x004e240000000000 */
[----:B------:R-:W-:-:S04]  /*03e0*/  FFMA R8, R2, R7, RZ ;  /* 0x0000000702087223 */ /* 0x000fc800000000ff */
[----:B------:R-:W-:-:S04]  /*03f0*/  FFMA R0, R8, -R15, R2 ;  /* 0x8000000f08007223 */ /* 0x000fc80000000002 */
[----:B------:R-:W-:Y:S01]  /*0400*/  FFMA R8, R7, R0, R8 ;  /* 0x0000000007087223 */ /* 0x000fe20000000008 */
[----:B0-----:R-:W-:Y:S06]  /*0410*/  @!P0 BRA `(.L_x_8) ;  /* 0x0000000000108947 */ /* 0x001fec0003800000 */
[----:B------:R-:W-:Y:S02]  /*0420*/  MOV R0, R2 ;  /* 0x0000000200007202 */ /* 0x000fe40000000f00 */
[----:B------:R-:W-:-:S07]  /*0430*/  MOV R2, 0x450 ;  /* 0x0000045000027802 */ /* 0x000fce0000000f00 */
[----:B-1----:R-:W-:Y:S05]  /*0440*/  CALL.REL.NOINC `($__internal_0_$__cuda_sm3x_div_rn_noftz_f32_slowpath) ;  /* 0x0000004000e07944 */ /* 0x002fea0003c00000 */
[----:B------:R-:W-:-:S07]  /*0450*/  MOV R8, R0 ;  /* 0x0000000000087202 */ /* 0x000fce0000000f00 */
.L_x_8:
[----:B------:R-:W-:Y:S05]  /*0460*/  BSYNC.RECONVERGENT B3 ;  /* 0x0000000000037941 */ /* 0x000fea0003800200 */
.L_x_7:
[----:B------:R-:W0:Y:S01]  /*0470*/  MUFU.RCP R0, R15 ;  /* 0x0000000f00007308 */ /* 0x000e220000001000 */
[----:B------:R-:W-:Y:S07]  /*0480*/  BSSY.RECONVERGENT B3, `(.L_x_9) ;  /* 0x000000c000037945 */ /* 0x000fee0003800200 */
[----:B------:R-:W2:Y:S01]  /*0490*/  FCHK P0, R3, R15 ;  /* 0x0000000f03007302 */ /* 0x000ea20000000000 */
[----:B0-----:R-:W-:-:S04]  /*04a0*/  FFMA R7, R0, -R15, 1 ;  /* 0x3f80000000077423 */ /* 0x001fc8000000080f */
[----:B------:R-:W-:-:S04]  /*04b0*/  FFMA R7, R0, R7, R0 ;  /* 0x0000000700077223 */ /* 0x000fc80000000000 */
[----:B------:R-:W-:-:S04]  /*04c0*/  FFMA R0, R3, R7, RZ ;  /* 0x0000000703007223 */ /* 0x000fc800000000ff */
[----:B------:R-:W-:-:S04]  /*04d0*/  FFMA R9, R0, -R15, R3 ;  /* 0x8000000f00097223 */ /* 0x000fc80000000003 */
[----:B------:R-:W-:Y:S01]  /*04e0*/  FFMA R9, R7, R9, R0 ;  /* 0x0000000907097223 */ /* 0x000fe20000000000 */
[----:B--2---:R-:W-:Y:S06]  /*04f0*/  @!P0 BRA `(.L_x_10) ;  /* 0x0000000000108947 */ /* 0x004fec0003800000 */
[----:B------:R-:W-:Y:S02]  /*0500*/  MOV R0, R3 ;  /* 0x0000000300007202 */ /* 0x000fe40000000f00 */
[----:B------:R-:W-:-:S07]  /*0510*/  MOV R2, 0x530 ;  /* 0x0000053000027802 */ /* 0x000fce0000000f00 */
[----:B-1----:R-:W-:Y:S05]  /*0520*/  CALL.REL.NOINC `($__internal_0_$__cuda_sm3x_div_rn_noftz_f32_slowpath) ;  /* 0x0000004000a87944 */ /* 0x002fea0003c00000 */
[----:B------:R-:W-:-:S07]  /*0530*/  MOV R9, R0 ;  /* 0x0000000000097202 */ /* 0x000fce0000000f00 */
.L_x_10:
[----:B------:R-:W-:Y:S05]  /*0540*/  BSYNC.RECONVERGENT B3 ;  /* 0x0000000000037941 */ /* 0x000fea0003800200 */
.L_x_9:
[----:B------:R-:W-:-:S05]  /*0550*/  IMAD.WIDE.U32 R2, R4, 0x8, R20 ;  /* 0x0000000804027825 */ /* 0x000fca00078e0014 */
[----:B------:R2:W-:Y:S02]  /*0560*/  STG.E.64 desc[UR6][R2.64], R8 ;  /* 0x0000000802007986 */ /* 0x0005e4000c101b06 */
.L_x_6:
[----:B------:R-:W-:Y:S05]  /*0570*/  BSYNC.RECONVERGENT B2 ;  /* 0x0000000000027941 */ /* 0x000fea0003800200 */
.L_x_5:
[----:B------:R-:W-:Y:S01]  /*0580*/  IADD3 R11, PT, PT, R4, 0x80, RZ ;  /* 0x00000080040b7810 */ /* 0x000fe20007ffe0ff */
[----:B------:R-:W-:Y:S03]  /*0590*/  BSSY.RECONVERGENT B2, `(.L_x_11) ;  /* 0x0000023000027945 */ /* 0x000fe60003800200 */
[C---:B------:R-:W-:Y:S01]  /*05a0*/  ISETP.GE.AND P0, PT, R11.reuse, R5, PT ;  /* 0x000000050b00720c */ /* 0x040fe20003f06270 */
[----:B--2---:R-:W-:-:S04]  /*05b0*/  IMAD.WIDE R8, R11, 0x8, R18 ;  /* 0x000000080b087825 */ /* 0x004fc800078e0212 */
[----:B------:R-:W-:-:S08]  /*05c0*/  IMAD.WIDE R10, R11, 0x8, R20 ;  /* 0x000000080b0a7825 */ /* 0x000fd000078e0214 */
[----:B------:R-:W-:Y:S05]  /*05d0*/  @P0 BRA `(.L_x_12) ;  /* 0x0000000000780947 */ /* 0x000fea0003800000 */
        /* <DEDUP_REMOVED lines=14> */
.L_x_14:
[----:B------:R-:W-:Y:S05]  /*06c0*/  BSYNC.RECONVERGENT B3 ;  /* 0x0000000000037941 */ /* 0x000fea0003800200 */
.L_x_13:
        /* <DEDUP_REMOVED lines=13> */
.L_x_16:
[----:B------:R-:W-:Y:S05]  /*07a0*/  BSYNC.RECONVERGENT B3 ;  /* 0x0000000000037941 */ /* 0x000fea0003800200 */
.L_x_15:
[----:B------:R2:W-:Y:S02]  /*07b0*/  STG.E.64 desc[UR6][R10.64], R12 ;  /* 0x0000000c0a007986 */ /* 0x0005e4000c101b06 */
.L_x_12:
[----:B------:R-:W-:Y:S05]  /*07c0*/  BSYNC.RECONVERGENT B2 ;  /* 0x0000000000027941 */ /* 0x000fea0003800200 */
.L_x_11:
[----:B------:R-:W-:Y:S01]  /*07d0*/  IADD3 R0, PT, PT, R4, 0x100, RZ ;  /* 0x0000010004007810 */ /* 0x000fe20007ffe0ff */
[----:B------:R-:W-:Y:S03]  /*07e0*/  BSSY.RECONVERGENT B2, `(.L_x_17) ;  /* 0x0000021000027945 */ /* 0x000fe60003800200 */
[----:B------:R-:W-:-:S13]  /*07f0*/  ISETP.GE.AND P0, PT, R0, R5, PT ;  /* 0x000000050000720c */ /* 0x000fda0003f06270 */
[----:B------:R-:W-:Y:S05]  /*0800*/  @P0 BRA `(.L_x_18) ;  /* 0x0000000000780947 */ /* 0x000fea0003800000 */
[----:B------:R-:W3:Y:S01]  /*0810*/  LDG.E.64 R2, desc[UR6][R8.64+0x400] ;  /* 0x0004000608027981 */ /* 0x000ee2000c1e1b00 */
[----:B0-----:R-:W0:Y:S01]  /*0820*/  MUFU.RCP R0, R15 ;  /* 0x0000000f00007308 */ /* 0x001e220000001000 */
[----:B------:R-:W-:Y:S01]  /*0830*/  BSSY.RECONVERGENT B3, `(.L_x_19) ;  /* 0x000000c000037945 */ /* 0x000fe20003800200 */
[----:B0-----:R-:W-:-:S04]  /*0840*/  FFMA R7, R0, -R15, 1 ;  /* 0x3f80000000077423 */ /* 0x001fc8000000080f */
[----:B------:R-:W-:Y:S02]  /*0850*/  FFMA R7, R0, R7, R0 ;  /* 0x0000000700077223 */ /* 0x000fe40000000000 */
[----:B---3--:R-:W0:Y:S02]  /*0860*/  FCHK P0, R2, R15 ;  /* 0x0000000f02007302 */ /* 0x008e240000000000 */
[----:B--2---:R-:W-:-:S04]  /*0870*/  FFMA R13, R7, R2, RZ ;  /* 0x00000002070d7223 */ /* 0x004fc800000000ff */
[----:B------:R-:W-:-:S04]  /*0880*/  FFMA R12, R13, -R15, R2 ;  /* 0x8000000f0d0c7223 */ /* 0x000fc80000000002 */
[----:B------:R-:W-:Y:S01]  /*0890*/  FFMA R12, R7, R12, R13 ;  /* 0x0000000c070c7223 */ /* 0x000fe2000000000d */
[----:B0-----:R-:W-:Y:S06]  /*08a0*/  @!P0 BRA `(.L_x_20) ;  /* 0x0000000000108947 */ /* 0x001fec0003800000 */
[----:B------:R-:W-:Y:S02]  /*08b0*/  MOV R0, R2 ;  /* 0x0000000200007202 */ /* 0x000fe40000000f00 */
[----:B------:R-:W-:-:S07]  /*08c0*/  MOV R2, 0x8e0 ;  /* 0x000008e000027802 */ /* 0x000fce0000000f00 */
[----:B-1----:R-:W-:Y:S05]  /*08d0*/  CALL.REL.NOINC `($__internal_0_$__cuda_sm3x_div_rn_noftz_f32_slowpath) ;  /* 0x0000003c00bc7944 */ /* 0x002fea0003c00000 */
[----:B------:R-:W-:-:S07]  /*08e0*/  MOV R12, R0 ;  /* 0x00000000000c7202 */ /* 0x000fce0000000f00 */
.L_x_20:
[----:B------:R-:W-:Y:S05]  /*08f0*/  BSYNC.RECONVERGENT B3 ;  /* 0x0000000000037941 */ /* 0x000fea0003800200 */
.L_x_19:
        /* <DEDUP_REMOVED lines=13> */
.L_x_22:
[----:B------:R-:W-:Y:S05]  /*09d0*/  BSYNC.RECONVERGENT B3 ;  /* 0x0000000000037941 */ /* 0x000fea0003800200 */
.L_x_21:
[----:B------:R3:W-:Y:S02]  /*09e0*/  STG.E.64 desc[UR6][R10.64+0x400], R12 ;  /* 0x0004000c0a007986 */ /* 0x0007e4000c101b06 */
.L_x_18:
[----:B------:R-:W-:Y:S05]  /*09f0*/  BSYNC.RECONVERGENT B2 ;  /* 0x0000000000027941 */ /* 0x000fea0003800200 */
.L_x_17:
[----:B------:R-:W-:Y:S01]  /*0a00*/  IADD3 R0, PT, PT, R4, 0x180, RZ ;  /* 0x0000018004007810 */ /* 0x000fe20007ffe0ff */
[----:B------:R-:W-:Y:S03]  /*0a10*/  BSSY.RECONVERGENT B2, `(.L_x_23) ;  /* 0x0000021000027945 */ /* 0x000fe60003800200 */
[----:B------:R-:W-:-:S13]  /*0a20*/  ISETP.GE.AND P0, PT, R0, R5, PT ;  /* 0x000000050000720c */ /* 0x000fda0003f06270 */
[----:B------:R-:W-:Y:S05]  /*0a30*/  @P0 BRA `(.L_x_24) ;  /* 0x0000000000780947 */ /* 0x000fea0003800000 */
[----:B------:R-:W4:Y:S01]  /*0a40*/  LDG.E.64 R2, desc[UR6][R8.64+0x800] ;  /* 0x0008000608027981 */ /* 0x000f22000c1e1b00 */
[----:B0-----:R-:W0:Y:S01]  /*0a50*/  MUFU.RCP R0, R15 ;  /* 0x0000000f00007308 */ /* 0x001e220000001000 */
[----:B------:R-:W-:Y:S01]  /*0a60*/  BSSY.RECONVERGENT B3, `(.L_x_25) ;  /* 0x000000c000037945 */ /* 0x000fe20003800200 */
[----:B0-----:R-:W-:-:S04]  /*0a70*/  FFMA R7, R0, -R15, 1 ;  /* 0x3f80000000077423 */ /* 0x001fc8000000080f */
[----:B------:R-:W-:Y:S02]  /*0a80*/  FFMA R7, R0, R7, R0 ;  /* 0x0000000700077223 */ /* 0x000fe40000000000 */
[----:B----4-:R-:W0:Y:S02]  /*0a90*/  FCHK P0, R2, R15 ;  /* 0x0000000f02007302 */ /* 0x010e240000000000 */
[----:B--23--:R-:W-:-:S04]  /*0aa0*/  FFMA R13, R7, R2, RZ ;  /* 0x00000002070d7223 */ /* 0x00cfc800000000ff */
[----:B------:R-:W-:-:S04]  /*0ab0*/  FFMA R12, R13, -R15, R2 ;  /* 0x8000000f0d0c7223 */ /* 0x000fc80000000002 */
[----:B------:R-:W-:Y:S01]  /*0ac0*/  FFMA R12, R7, R12, R13 ;  /* 0x0000000c070c7223 */ /* 0x000fe2000000000d */
[----:B0-----:R-:W-:Y:S06]  /*0ad0*/  @!P0 BRA `(.L_x_26) ;  /* 0x0000000000108947 */ /* 0x001fec0003800000 */
[----:B------:R-:W-:Y:S02]  /*0ae0*/  MOV R0, R2 ;  /* 0x0000000200007202 */ /* 0x000fe40000000f00 */
[----:B------:R-:W-:-:S07]  /*0af0*/  MOV R2, 0xb10 ;  /* 0x00000b1000027802 */ /* 0x000fce0000000f00 */
[----:B-1----:R-:W-:Y:S05]  /*0b00*/  CALL.REL.NOINC `($__internal_0_$__cuda_sm3x_div_rn_noftz_f32_slowpath) ;  /* 0x0000003c00307944 */ /* 0x002fea0003c00000 */
[----:B------:R-:W-:-:S07]  /*0b10*/  MOV R12, R0 ;  /* 0x00000000000c7202 */ /* 0x000fce0000000f00 */
.L_x_26:
[----:B------:R-:W-:Y:S05]  /*0b20*/  BSYNC.RECONVERGENT B3 ;  /* 0x0000000000037941 */ /* 0x000fea0003800200 */
.L_x_25:
        /* <DEDUP_REMOVED lines=13> */
.L_x_28:
[----:B------:R-:W-:Y:S05]  /*0c00*/  BSYNC.RECONVERGENT B3 ;  /* 0x0000000000037941 */ /* 0x000fea0003800200 */
.L_x_27:
[----:B------:R4:W-:Y:S02]  /*0c10*/  STG.E.64 desc[UR6][R10.64+0x800], R12 ;  /* 0x0008000c0a007986 */ /* 0x0009e4000c101b06 */
.L_x_24:
[----:B------:R-:W-:Y:S05]  /*0c20*/  BSYNC.RECONVERGENT B2 ;  /* 0x0000000000027941 */ /* 0x000fea0003800200 */
.L_x_23:
[----:B------:R-:W-:Y:S01]  /*0c30*/  IADD3 R0, PT, PT, R4, 0x200, RZ ;  /* 0x0000020004007810 */ /* 0x000fe20007ffe0ff */
[----:B------:R-:W-:Y:S03]  /*0c40*/  BSSY.RECONVERGENT B2, `(.L_x_29) ;  /* 0x0000021000027945 */ /* 0x000fe60003800200 */
[----:B------:R-:W-:-:S13]  /*0c50*/  ISETP.GE.AND P0, PT, R0, R5, PT ;  /* 0x000000050000720c */ /* 0x000fda0003f06270 */
[----:B------:R-:W-:Y:S05]  /*0c60*/  @P0 BRA `(.L_x_30) ;  /* 0x0000000000780947 */ /* 0x000fea0003800000 */
[----:B------:R-:W5:Y:S01]  /*0c70*/  LDG.E.64 R2, desc[UR6][R8.64+0xc00] ;  /* 0x000c000608027981 */ /* 0x000f62000c1e1b00 */
[----:B0-----:R-:W0:Y:S01]  /*0c80*/  MUFU.RCP R0, R15 ;  /* 0x0000000f00007308 */ /* 0x001e220000001000 */
[----:B------:R-:W-:Y:S01]  /*0c90*/  BSSY.RECONVERGENT B3, `(.L_x_31) ;  /* 0x000000c000037945 */ /* 0x000fe20003800200 */
[----:B0-----:R-:W-:-:S04]  /*0ca0*/  FFMA R7, R0, -R15, 1 ;  /* 0x3f80000000077423 */ /* 0x001fc8000000080f */
[----:B------:R-:W-:Y:S02]  /*0cb0*/  FFMA R7, R0, R7, R0 ;  /* 0x0000000700077223 */ /* 0x000fe40000000000 */
[----:B-----5:R-:W0:Y:S02]  /*0cc0*/  FCHK P0, R2, R15 ;  /* 0x0000000f02007302 */ /* 0x020e240000000000 */
[----:B--234-:R-:W-:-:S04]  /*0cd0*/  FFMA R13, R7, R2, RZ ;  /* 0x00000002070d7223 */ /* 0x01cfc800000000ff */
[----:B------:R-:W-:-:S04]  /*0ce0*/  FFMA R12, R13, -R15, R2 ;  /* 0x8000000f0d0c7223 */ /* 0x000fc80000000002 */
[----:B------:R-:W-:Y:S01]  /*0cf0*/  FFMA R12, R7, R12, R13 ;  /* 0x0000000c070c7223 */ /* 0x000fe2000000000d */
[----:B0-----:R-:W-:Y:S06]  /*0d00*/  @!P0 BRA `(.L_x_32) ;  /* 0x0000000000108947 */ /* 0x001fec0003800000 */
[----:B------:R-:W-:Y:S02]  /*0d10*/  MOV R0, R2 ;  /* 0x0000000200007202 */ /* 0x000fe40000000f00 */
[----:B------:R-:W-:-:S07]  /*0d20*/  MOV R2, 0xd40 ;  /* 0x00000d4000027802 */ /* 0x000fce0000000f00 */
[----:B-1----:R-:W-:Y:S05]  /*0d30*/  CALL.REL.NOINC `($__internal_0_$__cuda_sm3x_div_rn_noftz_f32_slowpath) ;  /* 0x0000003800a47944 */ /* 0x002fea0003c00000 */
[----:B------:R-:W-:-:S07]  /*0d40*/  MOV R12, R0 ;  /* 0x00000000000c7202 */ /* 0x000fce0000000f00 */
.L_x_32:
[----:B------:R-:W-:Y:S05]  /*0d50*/  BSYNC.RECONVERGENT B3 ;  /* 0x0000000000037941 */ /* 0x000fea0003800200 */
.L_x_31:
        /* <DEDUP_REMOVED lines=13> */
.L_x_34:
[----:B------:R-:W-:Y:S05]  /*0e30*/  BSYNC.RECONVERGENT B3 ;  /* 0x0000000000037941 */ /* 0x000fea0003800200 */
.L_x_33:
[----:B------:R0:W-:Y:S02]  /*0e40*/  STG.E.64 desc[UR6][R10.64+0xc00], R12 ;  /* 0x000c000c0a007986 */ /* 0x0001e4000c101b06 */
.L_x_30:
[----:B------:R-:W-:Y:S05]  /*0e50*/  BSYNC.RECONVERGENT B2 ;  /* 0x0000000000027941 */ /* 0x000fea0003800200 */
.L_x_29:
        /* <DEDUP_REMOVED lines=18> */
.L_x_38:
[----:B------:R-:W-:Y:S05]  /*0f80*/  BSYNC.RECONVERGENT B3 ;  /* 0x0000000000037941 */ /* 0x000fea0003800200 */
.L_x_37:
        /* <DEDUP_REMOVED lines=13> */
.L_x_40:
[----:B------:R-:W-:Y:S05]  /*1060*/  BSYNC.RECONVERGENT B3 ;  /* 0x0000000000037941 */ /* 0x000fea0003800200 */
.L_x_39:
[----:B------:R0:W-:Y:S02]  /*1070*/  STG.E.64 desc[UR6][R10.64+0x1000], R12 ;  /* 0x0010000c0a007986 */ /* 0x0001e4000c101b06 */
.L_x_36:
[----:B------:R-:W-:Y:S05]  /*1080*/  BSYNC.RECONVERGENT B2 ;  /* 0x0000000000027941 */ /* 0x000fea0003800200 */
.L_x_35:
        /* <DEDUP_REMOVED lines=18> */
.L_x_44:
[----:B------:R-:W-:Y:S05]  /*11b0*/  BSYNC.RECONVERGENT B3 ;  /* 0x0000000000037941 */ /* 0x000fea0003800200 */
.L_x_43:
        /* <DEDUP_REMOVED lines=13> */
.L_x_46:
[----:B------:R-:W-:Y:S05]  /*1290*/  BSYNC.RECONVERGENT B3 ;  /* 0x0000000000037941 */ /* 0x000fea0003800200 */
.L_x_45:
[----:B------:R0:W-:Y:S02]  /*12a0*/  STG.E.64 desc[UR6][R10.64+0x1400], R12 ;  /* 0x0014000c0a007986 */ /* 0x0001e4000c101b06 */
.L_x_42:
[----:B------:R-:W-:Y:S05]  /*12b0*/  BSYNC.RECONVERGENT B2 ;  /* 0x0000000000027941 */ /* 0x000fea0003800200 */
.L_x_41:
        /* <DEDUP_REMOVED lines=18> */
.L_x_50:
[----:B------:R-:W-:Y:S05]  /*13e0*/  BSYNC.RECONVERGENT B3 ;  /* 0x0000000000037941 */ /* 0x000fea0003800200 */
.L_x_49:
        /* <DEDUP_REMOVED lines=13> */
.L_x_52:
[----:B------:R-:W-:Y:S05]  /*14c0*/  BSYNC.RECONVERGENT B3 ;  /* 0x0000000000037941 */ /* 0x000fea0003800200 */
.L_x_51:
[----:B------:R0:W-:Y:S02]  /*14d0*/  STG.E.64 desc[UR6][R10.64+0x1800], R8 ;  /* 0x001800080a007986 */ /* 0x0001e4000c101b06 */
.L_x_48:
[----:B------:R-:W-:Y:S05]  /*14e0*/  BSYNC.RECONVERGENT B2 ;  /* 0x0000000000027941 */ /* 0x000fea0003800200 */
.L_x_47:
[----:B------:R-:W-:-:S04]  /*14f0*/  IADD3 R16, PT, PT, R16, 0x8, RZ ;  /* 0x0000000810107810 */ /* 0x000fc80007ffe0ff */
[----:B------:R-:W-:-:S13]  /*1500*/  ISETP.NE.AND P0, PT, R16, R22, PT ;  /* 0x000000161000720c */ /* 0x000fda0003f05270 */
[----:B------:R-:W-:Y:S05]  /*1510*/  @P0 BRA `(.L_x_53) ;  /* 0xffffffec00840947 */ /* 0x000fea000383ffff */
.L_x_4:
[----:B------:R-:W-:-:S13]  /*1520*/  ISETP.NE.AND P0, PT, R23, RZ, PT ;  /* 0x000000ff1700720c */ /* 0x000fda0003f05270 */
[----:B------:R-:W-:Y:S05]  /*1530*/  @!P0 EXIT ;  /* 0x000000000000894d */ /* 0x000fea0003800000 */
[----:B------:R-:W5:Y:S01]  /*1540*/  LDCU UR4, c[0x0][0x388] ;  /* 0x00007100ff0477ac */ /* 0x000f620008000800 */
[----:B------:R-:W-:Y:S01]  /*1550*/  ISETP.GE.U32.AND P0, PT, R23, 0x4, PT ;  /* 0x000000041700780c */ /* 0x000fe20003f06070 */
[----:B-----5:R-:W-:-:S12]  /*1560*/  ULOP3.LUT UR4, UR4, 0x3, URZ, 0xc0, !UPT ;  /* 0x0000000304047892 */ /* 0x020fd8000f8ec0ff */
[----:B------:R-:W-:Y:S05]  /*1570*/  @!P0 BRA `(.L_x_54) ;  /* 0x0000000800748947 */ /* 0x000fea0003800000 */
[----:B------:R-:W-:Y:S01]  /*1580*/  LEA R4, R22, R29, 0x7 ;  /* 0x0000001d16047211 */ /* 0x000fe200078e38ff */
[----:B------:R-:W-:Y:S03]  /*1590*/  BSSY.RECONVERGENT B2, `(.L_x_55) ;  /* 0x0000025000027945 */ /* 0x000fe60003800200 */
[----:B------:R-:W-:-:S13]  /*15a0*/  ISETP.GE.AND P0, PT, R4, R5, PT ;  /* 0x000000050400720c */ /* 0x000fda0003f06270 */
[----:B------:R-:W-:Y:S05]  /*15b0*/  @P0 BRA `(.L_x_56) ;  /* 0x0000000000880947 */ /* 0x000fea0003800000 */
[----:B------:R-:W-:Y:S01]  /*15c0*/  IMAD.WIDE R2, R4, 0x8, R18 ;  /* 0x0000000804027825 */ /* 0x000fe200078e0212 */
[----:B0-234-:R-:W0:Y:S05]  /*15d0*/  LDC R11, c[0x0][0x38c] ;  /* 0x0000e300ff0b7b82 */ /* 0x01de2a0000000800 */
[----:B------:R-:W2:Y:S01]  /*15e0*/  LDG.E.64 R2, desc[UR6][R2.64] ;  /* 0x0000000602027981 */ /* 0x000ea2000c1e1b00 */
[----:B------:R-:W-:Y:S01]  /*15f0*/  BSSY.RECONVERGENT B3, `(.L_x_57) ;  /* 0x000000d000037945 */ /* 0x000fe20003800200 */
[----:B0-----:R-:W0:Y:S02]  /*1600*/  MUFU.RCP R0, R11 ;  /* 0x0000000b00007308 */ /* 0x001e240000001000 */
        /* <DEDUP_REMOVED lines=11> */
.L_x_58:
[----:B------:R-:W-:Y:S05]  /*16c0*/  BSYNC.RECONVERGENT B3 ;  /* 0x0000000000037941 */ /* 0x000fea0003800200 */
.L_x_57:
[----:B------:R-:W0:Y:S01]  /*16d0*/  LDC R6, c[0x0][0x38c] ;  /* 0x0000e300ff067b82 */ /* 0x000e220000000800 */
[----:B------:R-:W-:Y:S01]  /*16e0*/  BSSY.RECONVERGENT B3, `(.L_x_59) ;  /* 0x000000d000037945 */ /* 0x000fe20003800200 */
[----:B0-----:R-:W0:Y:S08]  /*16f0*/  MUFU.RCP R7, R6 ;  /* 0x0000000600077308 */ /* 0x001e300000001000 */
        /* <DEDUP_REMOVED lines=11> */
.L_x_60:
[----:B------:R-:W-:Y:S05]  /*17b0*/  BSYNC.RECONVERGENT B3 ;  /* 0x0000000000037941 */ /* 0x000fea0003800200 */
.L_x_59:
[----:B------:R-:W-:-:S05]  /*17c0*/  IMAD.WIDE R2, R4, 0x8, R20 ;  /* 0x0000000804027825 */ /* 0x000fca00078e0214 */
[----:B------:R0:W-:Y:S02]  /*17d0*/  STG.E.64 desc[UR6][R2.64], R8 ;  /* 0x0000000802007986 */ /* 0x0001e4000c101b06 */
.L_x_56:
[----:B------:R-:W-:Y:S05]  /*17e0*/  BSYNC.RECONVERGENT B2 ;  /* 0x0000000000027941 */ /* 0x000fea0003800200 */
.L_x_55:
[----:B0-234-:R-:W-:Y:S01]  /*17f0*/  IADD3 R10, PT, PT, R4, 0x80, RZ ;  /* 0x00000080040a7810 */ /* 0x01dfe20007ffe0ff */
[----:B------:R-:W-:Y:S03]  /*1800*/  BSSY.RECONVERGENT B2, `(.L_x_61) ;  /* 0x0000025000027945 */ /* 0x000fe60003800200 */
[----:B------:R-:W-:-:S13]  /*1810*/  ISETP.GE.AND P0, PT, R10, R5, PT ;  /* 0x000000050a00720c */ /* 0x000fda0003f06270 */
[----:B------:R-:W-:Y:S05]  /*1820*/  @P0 BRA `(.L_x_62) ;  /* 0x0000000000880947 */ /* 0x000fea0003800000 */
[----:B------:R-:W-:Y:S01]  /*1830*/  IMAD.WIDE R2, R10, 0x8, R18 ;  /* 0x000000080a027825 */ /* 0x000fe200078e0212 */
[----:B------:R-:W0:Y:S05]  /*1840*/  LDC R11, c[0x0][0x38c] ;  /* 0x0000e300ff0b7b82 */ /* 0x000e2a0000000800 */
        /* <DEDUP_REMOVED lines=14> */
.L_x_64:
[----:B------:R-:W-:Y:S05]  /*1930*/  BSYNC.RECONVERGENT B3 ;  /* 0x0000000000037941 */ /* 0x000fea0003800200 */
.L_x_63:
        /* <DEDUP_REMOVED lines=14> */
.L_x_66:
[----:B------:R-:W-:Y:S05]  /*1a20*/  BSYNC.RECONVERGENT B3 ;  /* 0x0000000000037941 */ /* 0x000fea0003800200 */
.L_x_65:
[----:B------:R-:W-:-:S05]  /*1a30*/  IMAD.WIDE R10, R10, 0x8, R20 ;  /* 0x000000080a0a7825 */ /* 0x000fca00078e0214 */
[----:B------:R0:W-:Y:S02]  /*1a40*/  STG.E.64 desc[UR6][R10.64], R8 ;  /* 0x000000080a007986 */ /* 0x0001e4000c101b06 */
.L_x_62:
[----:B------:R-:W-:Y:S05]  /*1a50*/  BSYNC.RECONVERGENT B2 ;  /* 0x0000000000027941 */ /* 0x000fea0003800200 */
.L_x_61:
[----:B0-----:R-:W-:Y:S01]  /*1a60*/  IADD3 R10, PT, PT, R4, 0x100, RZ ;  /* 0x00000100040a7810 */ /* 0x001fe20007ffe0ff */
        /* <DEDUP_REMOVED lines=19> */
.L_x_70:
[----:B------:R-:W-:Y:S05]  /*1ba0*/  BSYNC.RECONVERGENT B3 ;  /* 0x0000000000037941 */ /* 0x000fea0003800200 */
.L_x_69:
        /* <DEDUP_REMOVED lines=14> */
.L_x_72:
[----:B------:R-:W-:Y:S05]  /*1c90*/  BSYNC.RECONVERGENT B3 ;  /* 0x0000000000037941 */ /* 0x000fea0003800200 */
.L_x_71:
[----:B------:R-:W-:-:S05]  /*1ca0*/  IMAD.WIDE R10, R10, 0x8, R20 ;  /* 0x000000080a0a7825 */ /* 0x000fca00078e0214 */
[----:B------:R0:W-:Y:S02]  /*1cb0*/  STG.E.64 desc[UR6][R10.64], R8 ;  /* 0x000000080a007986 */ /* 0x0001e4000c101b06 */
.L_x_68:
[----:B------:R-:W-:Y:S05]  /*1cc0*/  BSYNC.RECONVERGENT B2 ;  /* 0x0000000000027941 */ /* 0x000fea0003800200 */
.L_x_67:
[----:B------:R-:W-:Y:S01]  /*1cd0*/  IADD3 R4, PT, PT, R4, 0x180, RZ ;  /* 0x0000018004047810 */ /* 0x000fe20007ffe0ff */
[----:B------:R-:W-:Y:S03]  /*1ce0*/  BSSY.RECONVERGENT B2, `(.L_x_73) ;  /* 0x0000025000027945 */ /* 0x000fe60003800200 */
[----:B------:R-:W-:-:S13]  /*1cf0*/  ISETP.GE.AND P0, PT, R4, R5, PT ;  /* 0x000000050400720c */ /* 0x000fda0003f06270 */
[----:B------:R-:W-:Y:S05]  /*1d00*/  @P0 BRA `(.L_x_74) ;  /* 0x0000000000880947 */ /* 0x000fea0003800000 */
[----:B------:R-:W-:Y:S01]  /*1d10*/  IMAD.WIDE R2, R4, 0x8, R18 ;  /* 0x0000000804027825 */ /* 0x000fe200078e0212 */
[----:B0-----:R-:W0:Y:S05]  /*1d20*/  LDC R11, c[0x0][0x38c] ;  /* 0x0000e300ff0b7b82 */ /* 0x001e2a0000000800 */
        /* <DEDUP_REMOVED lines=14> */
.L_x_76:
[----:B------:R-:W-:Y:S05]  /*1e10*/  BSYNC.RECONVERGENT B3 ;  /* 0x0000000000037941 */ /* 0x000fea0003800200 */
.L_x_75:
        /* <DEDUP_REMOVED lines=14> */
.L_x_78:
[----:B------:R-:W-:Y:S05]  /*1f00*/  BSYNC.RECONVERGENT B3 ;  /* 0x0000000000037941 */ /* 0x000fea0003800200 */
.L_x_77:
[----:B------:R-:W-:-:S05]  /*1f10*/  IMAD.WIDE R2, R4, 0x8, R20 ;  /* 0x0000000804027825 */ /* 0x000fca00078e0214 */
[----:B------:R2:W-:Y:S02]  /*1f20*/  STG.E.64 desc[UR6][R2.64], R8 ;  /* 0x0000000802007986 */ /* 0x0005e4000c101b06 */
.L_x_74:
[----:B------:R-:W-:Y:S05]  /*1f30*/  BSYNC.RECONVERGENT B2 ;  /* 0x0000000000027941 */ /* 0x000fea0003800200 */
.L_x_73:
[----:B------:R-:W-:-:S07]  /*1f40*/  IADD3 R22, PT, PT, R22, 0x4, RZ ;  /* 0x0000000416167810 */ /* 0x000fce0007ffe0ff */
.L_x_54:
[----:B------:R-:W-:-:S13]  /*1f50*/  ISETP.NE.AND P0, PT, RZ, UR4, PT ;  /* 0x00000004ff007c0c */ /* 0x000fda000bf05270 */
[----:B------:R-:W-:Y:S05]  /*1f60*/  @!P0 EXIT ;  /* 0x000000000000894d */ /* 0x000fea0003800000 */
[----:B------:R-:W-:-:S09]  /*1f70*/  UISETP.NE.AND UP0, UPT, UR4, 0x1, UPT ;  /* 0x000000010400788c */ /* 0x000fd2000bf05270 */
[----:B------:R-:W-:Y:S05]  /*1f80*/  BRA.U !UP0, `(.L_x_79) ;  /* 0x00000005083c7547 */ /* 0x000fea000b800000 */
[----:B------:R-:W-:Y:S01]  /*1f90*/  LEA R4, R22, R29, 0x7 ;  /* 0x0000001d16047211 */ /* 0x000fe200078e38ff */
[----:B------:R-:W-:Y:S03]  /*1fa0*/  BSSY.RECONVERGENT B2, `(.L_x_80) ;  /* 0x0000025000027945 */ /* 0x000fe60003800200 */
[----:B------:R-:W-:-:S13]  /*1fb0*/  ISETP.GE.AND P0, PT, R4, R5, PT ;  /* 0x000000050400720c */ /* 0x000fda0003f06270 */
[----:B------:R-:W-:Y:S05]  /*1fc0*/  @P0 BRA `(.L_x_81) ;  /* 0x0000000000880947 */ /* 0x000fea0003800000 */
[----:B--2---:R-:W-:Y:S01]  /*1fd0*/  IMAD.WIDE R2, R4, 0x8, R18 ;  /* 0x0000000804027825 */ /* 0x004fe200078e0212 */
[----:B0--34-:R-:W0:Y:S05]  /*1fe0*/  LDC R11, c[0x0][0x38c] ;  /* 0x0000e300ff0b7b82 */ /* 0x019e2a0000000800 */
        /* <DEDUP_REMOVED lines=14> */
.L_x_83:
[----:B------:R-:W-:Y:S05]  /*20d0*/  BSYNC.RECONVERGENT B3 ;  /* 0x0000000000037941 */ /* 0x000fea0003800200 */
.L_x_82:
        /* <DEDUP_REMOVED lines=14> */
.L_x_85:
[----:B------:R-:W-:Y:S05]  /*21c0*/  BSYNC.RECONVERGENT B3 ;  /* 0x0000000000037941 */ /* 0x000fea0003800200 */
.L_x_84:
[----:B------:R-:W-:-:S05]  /*21d0*/  IMAD.WIDE R2, R4, 0x8, R20 ;  /* 0x0000000804027825 */ /* 0x000fca00078e0214 */
[----:B------:R0:W-:Y:S02]  /*21e0*/  STG.E.64 desc[UR6][R2.64], R8 ;  /* 0x0000000802007986 */ /* 0x0001e4000c101b06 */
.L_x_81:
[----:B------:R-:W-:Y:S05]  /*21f0*/  BSYNC.RECONVERGENT B2 ;  /* 0x0000000000027941 */ /* 0x000fea0003800200 */
.L_x_80:
[----:B------:R-:W-:Y:S01]  /*2200*/  IADD3 R4, PT, PT, R4, 0x80, RZ ;  /* 0x0000008004047810 */ /* 0x000fe20007ffe0ff */
[----:B------:R-:W-:Y:S03]  /*2210*/  BSSY.RECONVERGENT B2, `(.L_x_86) ;  /* 0x0000025000027945 */ /* 0x000fe60003800200 */
[----:B------:R-:W-:-:S13]  /*2220*/  ISETP.GE.AND P0, PT, R4, R5, PT ;  /* 0x000000050400720c */ /* 0x000fda0003f06270 */
[----:B------:R-:W-:Y:S05]  /*2230*/  @P0 BRA `(.L_x_87) ;  /* 0x0000000000880947 */ /* 0x000fea0003800000 */
[----:B0-2---:R-:W-:Y:S01]  /*2240*/  IMAD.WIDE R2, R4, 0x8, R18 ;  /* 0x0000000804027825 */ /* 0x005fe200078e0212 */
[----:B---34-:R-:W0:Y:S05]  /*2250*/  LDC R11, c[0x0][0x38c] ;  /* 0x0000e300ff0b7b82 */ /* 0x018e2a0000000800 */
        /* <DEDUP_REMOVED lines=14> */
.L_x_89:
[----:B------:R-:W-:Y:S05]  /*2340*/  BSYNC.RECONVERGENT B3 ;  /* 0x0000000000037941 */ /* 0x000fea0003800200 */
.L_x_88:
        /* <DEDUP_REMOVED lines=14> */
.L_x_91:
[----:B------:R-:W-:Y:S05]  /*2430*/  BSYNC.RECONVERGENT B3 ;  /* 0x0000000000037941 */ /* 0x000fea0003800200 */
.L_x_90:
[----:B------:R-:W-:-:S05]  /*2440*/  IMAD.WIDE R2, R4, 0x8, R20 ;  /* 0x0000000804027825 */ /* 0x000fca00078e0214 */
[----:B------:R0:W-:Y:S02]  /*2450*/  STG.E.64 desc[UR6][R2.64], R8 ;  /* 0x0000000802007986 */ /* 0x0001e4000c101b06 */
.L_x_87:
[----:B------:R-:W-:Y:S05]  /*2460*/  BSYNC.RECONVERGENT B2 ;  /* 0x0000000000027941 */ /* 0x000fea0003800200 */
.L_x_86:
[----:B------:R-:W-:-:S07]  /*2470*/  IADD3 R22, PT, PT, R22, 0x2, RZ ;  /* 0x0000000216167810 */ /* 0x000fce0007ffe0ff */
.L_x_79:
[----:B------:R-:W5:Y:S02]  /*2480*/  LDC R0, c[0x0][0x388] ;  /* 0x0000e200ff007b82 */ /* 0x000f640000000800 */
[----:B-----5:R-:W-:-:S04]  /*2490*/  LOP3.LUT R0, R0, 0x1, RZ, 0xc0, !PT ;  /* 0x0000000100007812 */ /* 0x020fc800078ec0ff */
[----:B------:R-:W-:-:S13]  /*24a0*/  ISETP.NE.U32.AND P0, PT, R0, 0x1, PT ;  /* 0x000000010000780c */ /* 0x000fda0003f05070 */
[----:B------:R-:W-:Y:S05]  /*24b0*/  @P0 EXIT ;  /* 0x000000000000094d */ /* 0x000fea0003800000 */
[----:B------:R-:W-:-:S04]  /*24c0*/  LEA R22, R22, R29, 0x7 ;  /* 0x0000001d16167211 */ /* 0x000fc800078e38ff */
[----:B------:R-:W-:-:S13]  /*24d0*/  ISETP.GE.AND P0, PT, R22, R5, PT ;  /* 0x000000051600720c */ /* 0x000fda0003f06270 */
[----:B------:R-:W-:Y:S05]  /*24e0*/  @P0 EXIT ;  /* 0x000000000000094d */ /* 0x000fea0003800000 */
[----:B0-2---:R-:W-:Y:S01]  /*24f0*/  IMAD.WIDE R2, R22, 0x8, R18 ;  /* 0x0000000816027825 */ /* 0x005fe200078e0212 */
        /* <DEDUP_REMOVED lines=13> */
[----:B-1-34-:R-:W-:Y:S05]  /*25d0*/  CALL.REL.NOINC `($__internal_0_$__cuda_sm3x_div_rn_noftz_f32_slowpath) ;  /* 0x00000020007c7944 */ /* 0x01afea0003c00000 */
[----:B------:R-:W-:-:S07]  /*25e0*/  MOV R4, R0 ;  /* 0x0000000000047202 */ /* 0x000fce0000000f00 */
.L_x_93:
[----:B------:R-:W-:Y:S05]  /*25f0*/  BSYNC.RECONVERGENT B2 ;  /* 0x0000000000027941 */ /* 0x000fea0003800200 */
.L_x_92:
        /* <DEDUP_REMOVED lines=12> */
[----:B-1-34-:R-:W-:Y:S05]  /*26c0*/  CALL.REL.NOINC `($__internal_0_$__cuda_sm3x_div_rn_noftz_f32_slowpath) ;  /* 0x0000002000407944 */ /* 0x01afea0003c00000 */
[----:B------:R-:W-:-:S07]  /*26d0*/  MOV R5, R0 ;  /* 0x0000000000057202 */ /* 0x000fce0000000f00 */
.L_x_95:
[----:B------:R-:W-:Y:S05]  /*26e0*/  BSYNC.RECONVERGENT B2 ;  /* 0x0000000000027941 */ /* 0x000fea0003800200 */
.L_x_94:
[----:B------:R-:W-:-:S05]  /*26f0*/  IMAD.WIDE R20, R22, 0x8, R20 ;  /* 0x0000000816147825 */ /* 0x000fca00078e0214 */
[----:B------:R-:W-:Y:S01]  /*2700*/  STG.E.64 desc[UR6][R20.64], R4 ;  /* 0x0000000414007986 */ /* 0x000fe2000c101b06 */
[----:B------:R-:W-:Y:S05]  /*2710*/  EXIT ;  /* 0x000000000000794d */ /* 0x000fea0003800000 */
.L_x_3:
[----:B------:R-:W-:-:S13]  /*2720*/  ISETP.GE.AND P0, PT, R0, 0x1, PT ;  /* 0x000000010000780c */ /* 0x000fda0003f06270 */
[----:B------:R-:W-:Y:S05]  /*2730*/  @!P0 EXIT ;  /* 0x000000000000894d */ /* 0x000fea0003800000 */
[----:B------:R-:W-:Y:S01]  /*2740*/  ISETP.GE.U32.AND P0, PT, R0, 0x8, PT ;  /* 0x000000080000780c */ /* 0x000fe20003f06070 */
[----:B------:R-:W-:-:S12]  /*2750*/  HFMA2 R25, -RZ, RZ, 0, 0 ;  /* 0x00000000ff197431 */ /* 0x000fd800000001ff */
[----:B------:R-:W-:Y:S05]  /*2760*/  @!P0 BRA `(.L_x_96) ;  /* 0x0000001000288947 */ /* 0x000fea0003800000 */
[----:B------:R-:W0:Y:S01]  /*2770*/  LDC R12, c[0x0][0x38c] ;  /* 0x0000e300ff0c7b82 */ /* 0x000e220000000800 */
[C---:B------:R-:W-:Y:S01]  /*2780*/  IMAD.WIDE.U32 R14, R29.reuse, 0x8, R26 ;  /* 0x000000081d0e7825 */ /* 0x040fe200078e001a */
[----:B------:R-:W-:Y:S01]  /*2790*/  LOP3.LUT R25, R0, 0x7ffffff8, RZ, 0xc0, !PT ;  /* 0x7ffffff800197812 */ /* 0x000fe200078ec0ff */
[----:B------:R-:W2:Y:S02]  /*27a0*/  LDCU.64 UR4, c[0x0][0x398] ;  /* 0x00007300ff0477ac */ /* 0x000ea40008000a00 */
[----:B------:R-:W-:Y:S01]  /*27b0*/  VIADD R23, R29, 0x80 ;  /* 0x000000801d177836 */ /* 0x000fe20000000000 */
[----:B------:R-:W-:Y:S01]  /*27c0*/  MOV R16, R14 ;  /* 0x0000000e00107202 */ /* 0x000fe20000000f00 */
[----:B------:R-:W3:Y:S01]  /*27d0*/  LDCU.64 UR12, c[0x0][0x390] ;  /* 0x00007200ff0c77ac */ /* 0x000ee20008000a00 */
[----:B------:R-:W-:Y:S01]  /*27e0*/  IADD3 R22, PT, PT, -R25, RZ, RZ ;  /* 0x000000ff19167210 */ /* 0x000fe20007ffe1ff */
[----:B------:R-:W4:Y:S06]  /*27f0*/  LDCU.128 UR8, c[0x0][0x390] ;  /* 0x00007200ff0877ac */ /* 0x000f2c0008000c00 */
.L_x_129:
[----:B--2---:R-:W-:-:S04]  /*2800*/  IADD3 R2, P0, PT, R16, UR4, RZ ;  /* 0x0000000410027c10 */ /* 0x004fc8000ff1e0ff */
[----:B------:R-:W-:-:S06]  /*2810*/  IADD3.X R3, PT, PT, R15, UR5, RZ, P0, !PT ;  /* 0x000000050f037c10 */ /* 0x000fcc00087fe4ff */
[----:B------:R-:W2:Y:S01]  /*2820*/  LDG.E.64 R2, desc[UR6][R2.64] ;  /* 0x0000000602027981 */ /* 0x000ea2000c1e1b00 */
[----:B0-----:R-:W0:Y:S01]  /*2830*/  MUFU.RCP R7, R12 ;  /* 0x0000000c00077308 */ /* 0x001e220000001000 */
[----:B------:R-:W-:Y:S01]  /*2840*/  MOV R4, R26 ;  /* 0x0000001a00047202 */ /* 0x000fe20000000f00 */
[----:B------:R-:W-:Y:S01]  /*2850*/  BSSY.RECONVERGENT B2, `(.L_x_97) ;  /* 0x000000e000027945 */ /* 0x000fe20003800200 */
[----:B------:R-:W-:-:S03]  /*2860*/  MOV R5, R27 ;  /* 0x0000001b00057202 */ /* 0x000fc60000000f00 */
[----:B------:R-:W-:-:S04]  /*2870*/  IMAD.WIDE R4, R23, 0x8, R4 ;  /* 0x0000000817047825 */ /* 0x000fc800078e0204 */
[----:B0-----:R-:W-:-:S04]  /*2880*/  FFMA R0, R7, -R12, 1 ;  /* 0x3f80000007007423 */ /* 0x001fc8000000080c */
[----:B------:R-:W-:Y:S01]  /*2890*/  FFMA R7, R7, R0, R7 ;  /* 0x0000000007077223 */ /* 0x000fe20000000007 */
[----:B--2---:R-:W0:Y:S03]  /*28a0*/  FCHK P0, R2, R12 ;  /* 0x0000000c02007302 */ /* 0x004e260000000000 */
        /* <DEDUP_REMOVED lines=8> */
.L_x_98:
[----:B---34-:R-:W-:Y:S05]  /*2930*/  BSYNC.RECONVERGENT B2 ;  /* 0x0000000000027941 */ /* 0x018fea0003800200 */
.L_x_97:
        /* <DEDUP_REMOVED lines=13> */
.L_x_100:
[----:B------:R-:W-:Y:S05]  /*2a10*/  BSYNC.RECONVERGENT B2 ;  /* 0x0000000000027941 */ /* 0x000fea0003800200 */
.L_x_99:
[----:B------:R-:W-:Y:S02]  /*2a20*/  IADD3 R2, P0, PT, R16, UR8, RZ ;  /* 0x0000000810027c10 */ /* 0x000fe4000ff1e0ff */
[----:B------:R-:W-:Y:S02]  /*2a30*/  IADD3 R8, P1, PT, R4, UR10, RZ ;  /* 0x0000000a04087c10 */ /* 0x000fe4000ff3e0ff */
[----:B------:R-:W-:Y:S02]  /*2a40*/  IADD3.X R3, PT, PT, R15, UR9, RZ, P0, !PT ;  /* 0x000000090f037c10 */ /* 0x000fe400087fe4ff */
[----:B------:R-:W-:-:S03]  /*2a50*/  IADD3.X R9, PT, PT, R5, UR11, RZ, P1, !PT ;  /* 0x0000000b05097c10 */ /* 0x000fc60008ffe4ff */
[----:B------:R0:W-:Y:S04]  /*2a60*/  STG.E.64 desc[UR6][R2.64], R10 ;  /* 0x0000000a02007986 */ /* 0x0001e8000c101b06 */
[----:B0-----:R-:W2:Y:S01]  /*2a70*/  LDG.E.64 R2, desc[UR6][R8.64] ;  /* 0x0000000608027981 */ /* 0x001ea2000c1e1b00 */
[----:B------:R-:W0:Y:S01]  /*2a80*/  MUFU.RCP R7, R12 ;  /* 0x0000000c00077308 */ /* 0x000e220000001000 */
        /* <DEDUP_REMOVED lines=12> */
.L_x_102:
[----:B------:R-:W-:Y:S05]  /*2b50*/  BSYNC.RECONVERGENT B2 ;  /* 0x0000000000027941 */ /* 0x000fea0003800200 */
.L_x_101:
        /* <DEDUP_REMOVED lines=13> */
.L_x_104:
[----:B------:R-:W-:Y:S05]  /*2c30*/  BSYNC.RECONVERGENT B2 ;  /* 0x0000000000027941 */ /* 0x000fea0003800200 */
.L_x_103:
[----:B------:R-:W-:-:S04]  /*2c40*/  IADD3 R4, P0, PT, R4, UR12, RZ ;  /* 0x0000000c04047c10 */ /* 0x000fc8000ff1e0ff */
[----:B------:R-:W-:-:S05]  /*2c50*/  IADD3.X R5, PT, PT, R5, UR13, RZ, P0, !PT ;  /* 0x0000000d05057c10 */ /* 0x000fca00087fe4ff */
[----:B------:R0:W-:Y:S04]  /*2c60*/  STG.E.64 desc[UR6][R4.64], R10 ;  /* 0x0000000a04007986 */ /* 0x0001e8000c101b06 */
[----:B------:R-:W2:Y:S01]  /*2c70*/  LDG.E.64 R2, desc[UR6][R8.64+0x400] ;  /* 0x0004000608027981 */ /* 0x000ea2000c1e1b00 */
[----:B------:R-:W3:Y:S01]  /*2c80*/  MUFU.RCP R7, R12 ;  /* 0x0000000c00077308 */ /* 0x000ee20000001000 */
[----:B------:R-:W-:Y:S01]  /*2c90*/  BSSY.RECONVERGENT B2, `(.L_x_105) ;  /* 0x000000c000027945 */ /* 0x000fe20003800200 */
[----:B---3--:R-:W-:-:S04]  /*2ca0*/  FFMA R0, R7, -R12, 1 ;  /* 0x3f80000007007423 */ /* 0x008fc8000000080c */
[----:B------:R-:W-:Y:S02]  /*2cb0*/  FFMA R7, R7, R0, R7 ;  /* 0x0000000007077223 */ /* 0x000fe40000000007 */
[----:B--2---:R-:W2:Y:S02]  /*2cc0*/  FCHK P0, R2, R12 ;  /* 0x0000000c02007302 */ /* 0x004ea40000000000 */
[----:B------:R-:W-:-:S04]  /*2cd0*/  FFMA R13, R7, R2, RZ ;  /* 0x00000002070d7223 */ /* 0x000fc800000000ff */
[----:B------:R-:W-:-:S04]  /*2ce0*/  FFMA R0, R13, -R12, R2 ;  /* 0x8000000c0d007223 */ /* 0x000fc80000000002 */
[----:B0-----:R-:W-:Y:S01]  /*2cf0*/  FFMA R10, R7, R0, R13 ;  /* 0x00000000070a7223 */ /* 0x001fe2000000000d */
[----:B--2---:R-:W-:Y:S06]  /*2d00*/  @!P0 BRA `(.L_x_106) ;  /* 0x0000000000108947 */ /* 0x004fec0003800000 */
[----:B------:R-:W-:Y:S02]  /*2d10*/  MOV R0, R2 ;  /* 0x0000000200007202 */ /* 0x000fe40000000f00 */
[----:B------:R-:W-:-:S07]  /*2d20*/  MOV R2, 0x2d40 ;  /* 0x00002d4000027802 */ /* 0x000fce0000000f00 */
[----:B-1----:R-:W-:Y:S05]  /*2d30*/  CALL.REL.NOINC `($__internal_0_$__cuda_sm3x_div_rn_noftz_f32_slowpath) ;  /* 0x0000001800a47944 */ /* 0x002fea0003c00000 */
[----:B------:R-:W-:-:S07]  /*2d40*/  MOV R10, R0 ;  /* 0x00000000000a7202 */ /* 0x000fce0000000f00 */
.L_x_106:
[----:B------:R-:W-:Y:S05]  /*2d50*/  BSYNC.RECONVERGENT B2 ;  /* 0x0000000000027941 */ /* 0x000fea0003800200 */
.L_x_105:
        /* <DEDUP_REMOVED lines=13> */
.L_x_108:
[----:B------:R-:W-:Y:S05]  /*2e30*/  BSYNC.RECONVERGENT B2 ;  /* 0x0000000000027941 */ /* 0x000fea0003800200 */
.L_x_107:
        /* <DEDUP_REMOVED lines=15> */
.L_x_110:
[----:B------:R-:W-:Y:S05]  /*2f30*/  BSYNC.RECONVERGENT B2 ;  /* 0x0000000000027941 */ /* 0x000fea0003800200 */
.L_x_109:
        /* <DEDUP_REMOVED lines=13> */
.L_x_112:
[----:B------:R-:W-:Y:S05]  /*3010*/  BSYNC.RECONVERGENT B2 ;  /* 0x0000000000027941 */ /* 0x000fea0003800200 */
.L_x_111:
        /* <DEDUP_REMOVED lines=15> */
.L_x_114:
[----:B------:R-:W-:Y:S05]  /*3110*/  BSYNC.RECONVERGENT B2 ;  /* 0x0000000000027941 */ /* 0x000fea0003800200 */
.L_x_113:
        /* <DEDUP_REMOVED lines=13> */
.L_x_116:
[----:B------:R-:W-:Y:S05]  /*31f0*/  BSYNC.RECONVERGENT B2 ;  /* 0x0000000000027941 */ /* 0x000fea0003800200 */
.L_x_115:
        /* <DEDUP_REMOVED lines=15> */
.L_x_118:
[----:B------:R-:W-:Y:S05]  /*32f0*/  BSYNC.RECONVERGENT B2 ;  /* 0x0000000000027941 */ /* 0x000fea0003800200 */
.L_x_117:
        /* <DEDUP_REMOVED lines=13> */
.L_x_120:
[----:B------:R-:W-:Y:S05]  /*33d0*/  BSYNC.RECONVERGENT B2 ;  /* 0x0000000000027941 */ /* 0x000fea0003800200 */
.L_x_119:
        /* <DEDUP_REMOVED lines=15> */
.L_x_122:
[----:B------:R-:W-:Y:S05]  /*34d0*/  BSYNC.RECONVERGENT B2 ;  /* 0x0000000000027941 */ /* 0x000fea0003800200 */
.L_x_121:
        /* <DEDUP_REMOVED lines=13> */
.L_x_124:
[----:B------:R-:W-:Y:S05]  /*35b0*/  BSYNC.RECONVERGENT B2 ;  /* 0x0000000000027941 */ /* 0x000fea0003800200 */
.L_x_123:
        /* <DEDUP_REMOVED lines=9> */
[----:B------:R-:W-:Y:S01]  /*3650*/  FFMA R8, R7, R0, R13 ;  /* 0x0000000007087223 */ /* 0x000fe2000000000d */
[----:B0-2---:R-:W-:Y:S06]  /*3660*/  @!P0 BRA `(.L_x_126) ;  /* 0x0000000000108947 */ /* 0x005fec0003800000 */
[----:B------:R-:W-:Y:S02]  /*3670*/  MOV R0, R2 ;  /* 0x0000000200007202 */ /* 0x000fe40000000f00 */
[----:B------:R-:W-:-:S07]  /*3680*/  MOV R2, 0x36a0 ;  /* 0x000036a000027802 */ /* 0x000fce0000000f00 */
[----:B-1----:R-:W-:Y:S05]  /*3690*/  CALL.REL.NOINC `($__internal_0_$__cuda_sm3x_div_rn_noftz_f32_slowpath) ;  /* 0x00000010004c7944 */ /* 0x002fea0003c00000 */
[----:B------:R-:W-:-:S07]  /*36a0*/  MOV R8, R0 ;  /* 0x0000000000087202 */ /* 0x000fce0000000f00 */
.L_x_126:
[----:B------:R-:W-:Y:S05]  /*36b0*/  BSYNC.RECONVERGENT B2 ;  /* 0x0000000000027941 */ /* 0x000fea0003800200 */
.L_x_125:
        /* <DEDUP_REMOVED lines=13> */
.L_x_128:
[----:B------:R-:W-:Y:S05]  /*3790*/  BSYNC.RECONVERGENT B2 ;  /* 0x0000000000027941 */ /* 0x000fea0003800200 */
.L_x_127:
[----:B------:R0:W-:Y:S01]  /*37a0*/  STG.E.64 desc[UR6][R4.64+0x1800], R8 ;  /* 0x0018000804007986 */ /* 0x0001e2000c101b06 */
[----:B------:R-:W-:Y:S02]  /*37b0*/  IADD3 R22, PT, PT, R22, 0x8, RZ ;  /* 0x0000000816167810 */ /* 0x000fe40007ffe0ff */
[----:B------:R-:W-:Y:S02]  /*37c0*/  IADD3 R16, P1, PT, R16, 0x2000, RZ ;  /* 0x0000200010107810 */ /* 0x000fe40007f3e0ff */
[----:B------:R-:W-:Y:S02]  /*37d0*/  ISETP.NE.AND P0, PT, R22, RZ, PT ;  /* 0x000000ff1600720c */ /* 0x000fe40003f05270 */
[----:B------:R-:W-:Y:S02]  /*37e0*/  IADD3 R23, PT, PT, R23, 0x400, RZ ;  /* 0x0000040017177810 */ /* 0x000fe40007ffe0ff */
[----:B------:R-:W-:-:S09]  /*37f0*/  IADD3.X R15, PT, PT, RZ, R15, RZ, P1, !PT ;  /* 0x0000000fff0f7210 */ /* 0x000fd20000ffe4ff */
[----:B0-----:R-:W-:Y:S05]  /*3800*/  @P0 BRA `(.L_x_129) ;  /* 0xffffffec00fc0947 */ /* 0x001fea000383ffff */
.L_x_96:
[----:B------:R-:W0:Y:S02]  /*3810*/  LDC R0, c[0x0][0x388] ;  /* 0x0000e200ff007b82 */ /* 0x000e240000000800 */
[----:B0-----:R-:W-:-:S04]  /*3820*/  LOP3.LUT R0, R0, 0x7, RZ, 0xc0, !PT ;  /* 0x0000000700007812 */ /* 0x001fc800078ec0ff */
[----:B------:R-:W-:-:S13]  /*3830*/  ISETP.NE.AND P0, PT, R0, RZ, PT ;  /* 0x000000ff0000720c */ /* 0x000fda0003f05270 */
[----:B------:R-:W-:Y:S05]  /*3840*/  @!P0 EXIT ;  /* 0x000000000000894d */ /* 0x000fea0003800000 */
[----:B------:R-:W0:Y:S01]  /*3850*/  LDCU UR4, c[0x0][0x388] ;  /* 0x00007100ff0477ac */ /* 0x000e220008000800 */
[----:B------:R-:W-:Y:S01]  /*3860*/  ISETP.GE.U32.AND P0, PT, R0, 0x4, PT ;  /* 0x000000040000780c */ /* 0x000fe20003f06070 */
[----:B0-----:R-:W-:-:S12]  /*3870*/  ULOP3.LUT UR4, UR4, 0x3, URZ, 0xc0, !UPT ;  /* 0x0000000304047892 */ /* 0x001fd8000f8ec0ff */
[----:B------:R-:W-:Y:S05]  /*3880*/  @!P0 BRA `(.L_x_130) ;  /* 0x0000000800108947 */ /* 0x000fea0003800000 */
[----:B------:R-:W-:Y:S01]  /*3890*/  LEA R4, R25, R29, 0x7 ;  /* 0x0000001d19047211 */ /* 0x000fe200078e38ff */
[----:B------:R-:W0:Y:S04]  /*38a0*/  LDC R11, c[0x0][0x38c] ;  /* 0x0000e300ff0b7b82 */ /* 0x000e280000000800 */
[----:B------:R-:W-:-:S05]  /*38b0*/  IMAD.WIDE R8, R4, 0x8, R18 ;  /* 0x0000000804087825 */ /* 0x000fca00078e0212 */
        /* <DEDUP_REMOVED lines=14> */
.L_x_132:
[----:B------:R-:W-:Y:S05]  /*39a0*/  BSYNC.RECONVERGENT B2 ;  /* 0x0000000000027941 */ /* 0x000fea0003800200 */
.L_x_131:
        /* <DEDUP_REMOVED lines=14> */
.L_x_134:
[----:B------:R-:W-:Y:S05]  /*3a90*/  BSYNC.RECONVERGENT B2 ;  /* 0x0000000000027941 */ /* 0x000fea0003800200 */
.L_x_133:
[----:B------:R-:W-:Y:S01]  /*3aa0*/  IMAD.WIDE R4, R4, 0x8, R20 ;  /* 0x0000000804047825 */ /* 0x000fe200078e0214 */
[----:B------:R-:W0:Y:S04]  /*3ab0*/  LDC R15, c[0x0][0x38c] ;  /* 0x0000e300ff0f7b82 */ /* 0x000e280000000800 */
[----:B------:R2:W-:Y:S04]  /*3ac0*/  STG.E.64 desc[UR6][R4.64], R10 ;  /* 0x0000000a04007986 */ /* 0x0005e8000c101b06 */
[----:B------:R-:W3:Y:S01]  /*3ad0*/  LDG.E.64 R2, desc[UR6][R8.64+0x400] ;  /* 0x0004000608027981 */ /* 0x000ee2000c1e1b00 */
[----:B------:R-:W-:Y:S01]  /*3ae0*/  BSSY.RECONVERGENT B2, `(.L_x_135) ;  /* 0x000000d000027945 */ /* 0x000fe20003800200 */
[----:B0-----:R-:W0:Y:S02]  /*3af0*/  MUFU.RCP R0, R15 ;  /* 0x0000000f00007308 */ /* 0x001e240000001000 */
[----:B0-----:R-:W-:-:S04]  /*3b00*/  FFMA R7, R0, -R15, 1 ;  /* 0x3f80000000077423 */ /* 0x001fc8000000080f */
[----:B------:R-:W-:Y:S02]  /*3b10*/  FFMA R7, R0, R7, R0 ;  /* 0x0000000700077223 */ /* 0x000fe40000000000 */
[----:B---3--:R-:W0:Y:S02]  /*3b20*/  FCHK P0, R2, R15 ;  /* 0x0000000f02007302 */ /* 0x008e240000000000 */
[----:B------:R-:W-:-:S04]  /*3b30*/  FFMA R13, R7, R2, RZ ;  /* 0x00000002070d7223 */ /* 0x000fc800000000ff */
[----:B------:R-:W-:-:S04]  /*3b40*/  FFMA R0, R13, -R15, R2 ;  /* 0x8000000f0d007223 */ /* 0x000fc80000000002 */
[----:B--2---:R-:W-:Y:S01]  /*3b50*/  FFMA R10, R7, R0, R13 ;  /* 0x00000000070a7223 */ /* 0x004fe2000000000d */
[----:B0-----:R-:W-:Y:S06]  /*3b60*/  @!P0 BRA `(.L_x_136) ;  /* 0x0000000000108947 */ /* 0x001fec0003800000 */
[----:B------:R-:W-:Y:S02]  /*3b70*/  MOV R0, R2 ;  /* 0x0000000200007202 */ /* 0x000fe40000000f00 */
[----:B------:R-:W-:-:S07]  /*3b80*/  MOV R2, 0x3ba0 ;  /* 0x00003ba000027802 */ /* 0x000fce0000000f00 */
[----:B-1----:R-:W-:Y:S05]  /*3b90*/  CALL.REL.NOINC `($__internal_0_$__cuda_sm3x_div_rn_noftz_f32_slowpath) ;  /* 0x0000000c000c7944 */ /* 0x002fea0003c00000 */
[----:B------:R-:W-:-:S07]  /*3ba0*/  IMAD.MOV.U32 R10, RZ, RZ, R0 ;  /* 0x000000ffff0a7224 */ /* 0x000fce00078e0000 */
.L_x_136:
[----:B------:R-:W-:Y:S05]  /*3bb0*/  BSYNC.RECONVERGENT B2 ;  /* 0x0000000000027941 */ /* 0x000fea0003800200 */
.L_x_135:
        /* <DEDUP_REMOVED lines=14> */
.L_x_138:
[----:B------:R-:W-:Y:S05]  /*3ca0*/  BSYNC.RECONVERGENT B2 ;  /* 0x0000000000027941 */ /* 0x000fea0003800200 */
.L_x_137:
[----:B------:R0:W-:Y:S01]  /*3cb0*/  STG.E.64 desc[UR6][R4.64+0x400], R10 ;  /* 0x0004000a04007986 */ /* 0x0001e2000c101b06 */
[----:B------:R-:W2:Y:S03]  /*3cc0*/  LDC R15, c[0x0][0x38c] ;  /* 0x0000e300ff0f7b82 */ /* 0x000ea60000000800 */
[----:B------:R-:W3:Y:S01]  /*3cd0*/  LDG.E.64 R2, desc[UR6][R8.64+0x800] ;  /* 0x0008000608027981 */ /* 0x000ee2000c1e1b00 */
[----:B------:R-:W-:Y:S01]  /*3ce0*/  BSSY.RECONVERGENT B2, `(.L_x_139) ;  /* 0x000000d000027945 */ /* 0x000fe20003800200 */
[----:B--2---:R-:W2:Y:S02]  /*3cf0*/  MUFU.RCP R0, R15 ;  /* 0x0000000f00007308 */ /* 0x004ea40000001000 */
[----:B--2---:R-:W-:-:S04]  /*3d00*/  FFMA R7, R0, -R15, 1 ;  /* 0x3f80000000077423 */ /* 0x004fc8000000080f */
[----:B------:R-:W-:Y:S02]  /*3d10*/  FFMA R7, R0, R7, R0 ;  /* 0x0000000700077223 */ /* 0x000fe40000000000 */
[----:B---3--:R-:W2:Y:S02]  /*3d20*/  FCHK P0, R2, R15 ;  /* 0x0000000f02007302 */ /* 0x008ea40000000000 */
        /* <DEDUP_REMOVED lines=8> */
.L_x_140:
[----:B------:R-:W-:Y:S05]  /*3db0*/  BSYNC.RECONVERGENT B2 ;  /* 0x0000000000027941 */ /* 0x000fea0003800200 */
.L_x_139:
        /* <DEDUP_REMOVED lines=14> */
.L_x_142:
[----:B------:R-:W-:Y:S05]  /*3ea0*/  BSYNC.RECONVERGENT B2 ;  /* 0x0000000000027941 */ /* 0x000fea0003800200 */
.L_x_141:
        /* <DEDUP_REMOVED lines=16> */
.L_x_144:
[----:B------:R-:W-:Y:S05]  /*3fb0*/  BSYNC.RECONVERGENT B2 ;  /* 0x0000000000027941 */ /* 0x000fea0003800200 */
.L_x_143:
        /* <DEDUP_REMOVED lines=14> */
.L_x_146:
[----:B------:R-:W-:Y:S05]  /*40a0*/  BSYNC.RECONVERGENT B2 ;  /* 0x0000000000027941 */ /* 0x000fea0003800200 */
.L_x_145:
[----:B------:R0:W-:Y:S01]  /*40b0*/  STG.E.64 desc[UR6][R4.64+0xc00], R8 ;  /* 0x000c000804007986 */ /* 0x0001e2000c101b06 */
[----:B------:R-:W-:-:S07]  /*40c0*/  IADD3 R25, PT, PT, R25, 0x4, RZ ;  /* 0x0000000419197810 */ /* 0x000fce0007ffe0ff */
.L_x_130:
[----:B------:R-:W-:-:S13]  /*40d0*/  ISETP.NE.AND P0, PT, RZ, UR4, PT ;  /* 0x00000004ff007c0c */ /* 0x000fda000bf05270 */
[----:B------:R-:W-:Y:S05]  /*40e0*/  @!P0 EXIT ;  /* 0x000000000000894d */ /* 0x000fea0003800000 */
[----:B------:R-:W-:-:S09]  /*40f0*/  UISETP.NE.AND UP0, UPT, UR4, 0x1, UPT ;  /* 0x000000010400788c */ /* 0x000fd2000bf05270 */
[----:B------:R-:W-:Y:S05]  /*4100*/  BRA.U !UP0, `(.L_x_147) ;  /* 0x0000000508107547 */ /* 0x000fea000b800000 */
[----:B------:R-:W-:Y:S01]  /*4110*/  LEA R10, R25, R29, 0x7 ;  /* 0x0000001d190a7211 */ /* 0x000fe200078e38ff */
[----:B------:R-:W2:Y:S04]  /*4120*/  LDC R11, c[0x0][0x38c] ;  /* 0x0000e300ff0b7b82 */ /* 0x000ea80000000800 */
[----:B0-----:R-:W-:-:S05]  /*4130*/  IMAD.WIDE R8, R10, 0x8, R18 ;  /* 0x000000080a087825 */ /* 0x001fca00078e0212 */
[----:B------:R-:W3:Y:S01]  /*4140*/  LDG.E.64 R2, desc[UR6][R8.64] ;  /* 0x0000000608027981 */ /* 0x000ee2000c1e1b00 */
[----:B------:R-:W-:Y:S01]  /*4150*/  BSSY.RECONVERGENT B2, `(.L_x_148) ;  /* 0x000000d000027945 */ /* 0x000fe20003800200 */
[----:B--2---:R-:W0:Y:S02]  /*4160*/  MUFU.RCP R0, R11 ;  /* 0x0000000b00007308 */ /* 0x004e240000001000 */
[----:B0-----:R-:W-:-:S04]  /*4170*/  FFMA R5, R0, -R11, 1 ;  /* 0x3f80000000057423 */ /* 0x001fc8000000080b */
[----:B------:R-:W-:Y:S02]  /*4180*/  FFMA R5, R0, R5, R0 ;  /* 0x0000000500057223 */ /* 0x000fe40000000000 */
[----:B---3--:R-:W0:Y:S02]  /*4190*/  FCHK P0, R2, R11 ;  /* 0x0000000b02007302 */ /* 0x008e240000000000 */
        /* <DEDUP_REMOVED lines=8> */
.L_x_149:
[----:B------:R-:W-:Y:S05]  /*4220*/  BSYNC.RECONVERGENT B2 ;  /* 0x0000000000027941 */ /* 0x000fea0003800200 */
.L_x_148:
        /* <DEDUP_REMOVED lines=14> */
.L_x_151:
[----:B------:R-:W-:Y:S05]  /*4310*/  BSYNC.RECONVERGENT B2 ;  /* 0x0000000000027941 */ /* 0x000fea0003800200 */
.L_x_150:
        /* <DEDUP_REMOVED lines=16> */
[----:B------:R-:W-:-:S07]  /*4420*/  MOV R4, R0 ;  /* 0x0000000000047202 */ /* 0x000fce0000000f00 */
.L_x_153:
[----:B------:R-:W-:Y:S05]  /*4430*/  BSYNC.RECONVERGENT B2 ;  /* 0x0000000000027941 */ /* 0x000fea0003800200 */
.L_x_152:
        /* <DEDUP_REMOVED lines=14> */
.L_x_155:
[----:B------:R-:W-:Y:S05]  /*4520*/  BSYNC.RECONVERGENT B2 ;  /* 0x0000000000027941 */ /* 0x000fea0003800200 */
.L_x_154:
[----:B------:R2:W-:Y:S01]  /*4530*/  STG.E.64 desc[UR6][R10.64+0x400], R4 ;  /* 0x000400040a007986 */ /* 0x0005e2000c101b06 */
[----:B------:R-:W-:-:S07]  /*4540*/  IADD3 R25, PT, PT, R25, 0x2, RZ ;  /* 0x0000000219197810 */ /* 0x000fce0007ffe0ff */
.L_x_147:
[----:B------:R-:W3:Y:S02]  /*4550*/  LDC R0, c[0x0][0x388] ;  /* 0x0000e200ff007b82 */ /* 0x000ee40000000800 */
[----:B---3--:R-:W-:-:S04]  /*4560*/  LOP3.LUT R0, R0, 0x1, RZ, 0xc0, !PT ;  /* 0x0000000100007812 */ /* 0x008fc800078ec0ff */
[----:B------:R-:W-:-:S13]  /*4570*/  ISETP.NE.U32.AND P0, PT, R0, 0x1, PT ;  /* 0x000000010000780c */ /* 0x000fda0003f05070 */
[----:B------:R-:W-:Y:S05]  /*4580*/  @P0 EXIT ;  /* 0x000000000000094d */ /* 0x000fea0003800000 */
[----:B------:R-:W-:Y:S01]  /*4590*/  LEA R25, R25, R29, 0x7 ;  /* 0x0000001d19197211 */ /* 0x000fe200078e38ff */
[----:B0-----:R-:W0:Y:S04]  /*45a0*/  LDC R9, c[0x0][0x38c] ;  /* 0x0000e300ff097b82 */ /* 0x001e280000000800 */
[----:B------:R-:W-:-:S06]  /*45b0*/  IMAD.WIDE R2, R25, 0x8, R18 ;  /* 0x0000000819027825 */ /* 0x000fcc00078e0212 */
[----:B------:R-:W3:Y:S01]  /*45c0*/  LDG.E.64 R2, desc[UR6][R2.64] ;  /* 0x0000000602027981 */ /* 0x000ee2000c1e1b00 */
[----:B------:R-:W-:Y:S01]  /*45d0*/  BSSY.RECONVERGENT B2, `(.L_x_156) ;  /* 0x000000d000027945 */ /* 0x000fe20003800200 */
[----:B0-----:R-:W2:Y:S02]  /*45e0*/  MUFU.RCP R0, R9 ;  /* 0x0000000900007308 */ /* 0x001ea40000001000 */
[----:B--2---:R-:W-:-:S04]  /*45f0*/  FFMA R5, R0, -R9, 1 ;  /* 0x3f80000000057423 */ /* 0x004fc80000000809 */
        /* <DEDUP_REMOVED lines=10> */
.L_x_157:
[----:B------:R-:W-:Y:S05]  /*46a0*/  BSYNC.RECONVERGENT B2 ;  /* 0x0000000000027941 */ /* 0x000fea0003800200 */
.L_x_156:
        /* <DEDUP_REMOVED lines=14> */
.L_x_159:
[----:B------:R-:W-:Y:S05]  /*4790*/  BSYNC.RECONVERGENT B2 ;  /* 0x0000000000027941 */ /* 0x000fea0003800200 */
.L_x_158:
[----:B------:R-:W-:-:S05]  /*47a0*/  IMAD.WIDE R20, R25, 0x8, R20 ;  /* 0x0000000819147825 */ /* 0x000fca00078e0214 */
[----:B------:R-:W-:Y:S01]  /*47b0*/  STG.E.64 desc[UR6][R20.64], R4 ;  /* 0x0000000414007986 */ /* 0x000fe2000c101b06 */
[----:B------:R-:W-:Y:S05]  /*47c0*/  EXIT ;  /* 0x000000000000794d */ /* 0x000fea0003800000 */
        .weak           $__internal_0_$__cuda_sm3x_div_rn_noftz_f32_slowpath
        .type           $__internal_0_$__cuda_sm3x_div_rn_noftz_f32_slowpath,@function
        .size           $__internal_0_$__cuda_sm3x_div_rn_noftz_f32_slowpath,(.L_x_345 - $__internal_0_$__cuda_sm3x_div_rn_noftz_f32_slowpath)
$__internal_0_$__cuda_sm3x_div_rn_noftz_f32_slowpath:
[----:B------:R-:W-:Y:S01]  /*47d0*/  SHF.R.U32.HI R24, RZ, 0x17, R28 ;  /* 0x00000017ff187819 */ /* 0x000fe2000001161c */
[----:B------:R-:W-:Y:S01]  /*47e0*/  BSSY.RECONVERGENT B0, `(.L_x_160) ;  /* 0x0000064000007945 */ /* 0x000fe20003800200 */
[----:B------:R-:W-:Y:S02]  /*47f0*/  SHF.R.U32.HI R13, RZ, 0x17, R0 ;  /* 0x00000017ff0d7819 */ /* 0x000fe40000011600 */
[----:B------:R-:W-:Y:S02]  /*4800*/  LOP3.LUT R24, R24, 0xff, RZ, 0xc0, !PT ;  /* 0x000000ff18187812 */ /* 0x000fe400078ec0ff */
[----:B------:R-:W-:Y:S02]  /*4810*/  LOP3.LUT R13, R13, 0xff, RZ, 0xc0, !PT ;  /* 0x000000ff0d0d7812 */ /* 0x000fe400078ec0ff */
[----:B------:R-:W-:Y:S02]  /*4820*/  IADD3 R17, PT, PT, R24, -0x1, RZ ;  /* 0xffffffff18117810 */ /* 0x000fe40007ffe0ff */
[----:B------:R-:W-:-:S02]  /*4830*/  IADD3 R14, PT, PT, R13, -0x1, RZ ;  /* 0xffffffff0d0e7810 */ /* 0x000fc40007ffe0ff */
[----:B------:R-:W-:Y:S02]  /*4840*/  ISETP.GT.U32.AND P0, PT, R17, 0xfd, PT ;  /* 0x000000fd1100780c */ /* 0x000fe40003f04070 */
[----:B------:R-:W-:Y:S02]  /*4850*/  MOV R6, R28 ;  /* 0x0000001c00067202 */ /* 0x000fe40000000f00 */
[----:B------:R-:W-:-:S13]  /*4860*/  ISETP.GT.U32.OR P0, PT, R14, 0xfd, P0 ;  /* 0x000000fd0e00780c */ /* 0x000fda0000704470 */
[----:B------:R-:W-:Y:S01]  /*4870*/  @!P0 MOV R7, RZ ;  /* 0x000000ff00078202 */ /* 0x000fe20000000f00 */
[----:B------:R-:W-:Y:S06]  /*4880*/  @!P0 BRA `(.L_x_161) ;  /* 0x00000000005c8947 */ /* 0x000fec0003800000 */
[----:B------:R-:W-:Y:S02]  /*4890*/  FSETP.GTU.FTZ.AND P0, PT, |R0|, +INF , PT ;  /* 0x7f8000000000780b */ /* 0x000fe40003f1c200 */
[----:B------:R-:W-:-:S04]  /*48a0*/  FSETP.GTU.FTZ.AND P1, PT, |R28|, +INF , PT ;  /* 0x7f8000001c00780b */ /* 0x000fc80003f3c200 */
[----:B------:R-:W-:-:S13]  /*48b0*/  PLOP3.LUT P0, PT, P0, P1, PT, 0xf8, 0x8f ;  /* 0x00000000008f781c */ /* 0x000fda0000703f70 */
[----:B------:R-:W-:Y:S05]  /*48c0*/  @P0 BRA `(.L_x_162) ;  /* 0x0000000400500947 */ /* 0x000fea0003800000 */
[----:B------:R-:W-:-:S13]  /*48d0*/  LOP3.LUT P0, RZ, R6, 0x7fffffff, R0, 0xc8, !PT ;  /* 0x7fffffff06ff7812 */ /* 0x000fda000780c800 */
[----:B------:R-:W-:Y:S05]  /*48e0*/  @!P0 BRA `(.L_x_163) ;  /* 0x0000000400408947 */ /* 0x000fea0003800000 */
[----:B------:R-:W-:Y:S02]  /*48f0*/  FSETP.NEU.FTZ.AND P2, PT, |R0|, +INF , PT ;  /* 0x7f8000000000780b */ /* 0x000fe40003f5d200 */
[----:B------:R-:W-:Y:S02]  /*4900*/  FSETP.NEU.FTZ.AND P1, PT, |R28|, +INF , PT ;  /* 0x7f8000001c00780b */ /* 0x000fe40003f3d200 */
[----:B------:R-:W-:-:S11]  /*4910*/  FSETP.NEU.FTZ.AND P0, PT, |R0|, +INF , PT ;  /* 0x7f8000000000780b */ /* 0x000fd60003f1d200 */
[----:B------:R-:W-:Y:S05]  /*4920*/  @!P1 BRA !P2, `(.L_x_163) ;  /* 0x0000000400309947 */ /* 0x000fea0005000000 */
[----:B------:R-:W-:-:S04]  /*4930*/  LOP3.LUT P2, RZ, R0, 0x7fffffff, RZ, 0xc0, !PT ;  /* 0x7fffffff00ff7812 */ /* 0x000fc8000784c0ff */
[----:B------:R-:W-:-:S13]  /*4940*/  PLOP3.LUT P1, PT, P1, P2, PT, 0x2f, 0xf2 ;  /* 0x0000000000f2781c */ /* 0x000fda0000f24577 */
[----:B------:R-:W-:Y:S05]  /*4950*/  @P1 BRA `(.L_x_164) ;  /* 0x00000004001c1947 */ /* 0x000fea0003800000 */
[----:B------:R-:W-:-:S04]  /*4960*/  LOP3.LUT P1, RZ, R6, 0x7fffffff, RZ, 0xc0, !PT ;  /* 0x7fffffff06ff7812 */ /* 0x000fc8000782c0ff */
[----:B------:R-:W-:-:S13]  /*4970*/  PLOP3.LUT P0, PT, P0, P1, PT, 0x2f, 0xf2 ;  /* 0x0000000000f2781c */ /* 0x000fda0000702577 */
[----:B------:R-:W-:Y:S05]  /*4980*/  @P0 BRA `(.L_x_165) ;  /* 0x0000000400040947 */ /* 0x000fea0003800000 */
[----:B------:R-:W-:Y:S02]  /*4990*/  ISETP.GE.AND P0, PT, R14, RZ, PT ;  /* 0x000000ff0e00720c */ /* 0x000fe40003f06270 */
[----:B------:R-:W-:-:S11]  /*49a0*/  ISETP.GE.AND P1, PT, R17, RZ, PT ;  /* 0x000000ff1100720c */ /* 0x000fd60003f26270 */
[----:B------:R-:W-:Y:S01]  /*49b0*/  @P0 MOV R7, RZ ;  /* 0x000000ff00070202 */ /* 0x000fe20000000f00 */
[----:B------:R-:W-:Y:S01]  /*49c0*/  @!P0 FFMA R0, R0, 1.84467440737095516160e+19, RZ ;  /* 0x5f80000000008823 */ /* 0x000fe200000000ff */
[----:B------:R-:W-:Y:S01]  /*49d0*/  @!P0 MOV R7, 0xffffffc0 ;  /* 0xffffffc000078802 */ /* 0x000fe20000000f00 */
[----:B------:R-:W-:-:S03]  /*49e0*/  @!P1 FFMA R6, R28, 1.84467440737095516160e+19, RZ ;  /* 0x5f8000001c069823 */ /* 0x000fc600000000ff */
[----:B------:R-:W-:-:S07]  /*49f0*/  @!P1 IADD3 R7, PT, PT, R7, 0x40, RZ ;  /* 0x0000004007079810 */ /* 0x000fce0007ffe0ff */
.L_x_161:
[----:B------:R-:W-:Y:S01]  /*4a00*/  LEA R14, R24, 0xc0800000, 0x17 ;  /* 0xc0800000180e7811 */ /* 0x000fe200078eb8ff */
[----:B------:R-:W-:Y:S01]  /*4a10*/  BSSY.RECONVERGENT B1, `(.L_x_166) ;  /* 0x0000036000017945 */ /* 0x000fe20003800200 */
[----:B------:R-:W-:Y:S02]  /*4a20*/  IADD3 R13, PT, PT, R13, -0x7f, RZ ;  /* 0xffffff810d0d7810 */ /* 0x000fe40007ffe0ff */
[----:B------:R-:W-:-:S03]  /*4a30*/  IADD3 R6, PT, PT, -R14, R6, RZ ;  /* 0x000000060e067210 */ /* 0x000fc60007ffe1ff */
[C---:B------:R-:W-:Y:S01]  /*4a40*/  IMAD R14, R13.reuse, -0x800000, R0 ;  /* 0xff8000000d0e7824 */ /* 0x040fe200078e0200 */
[----:B------:R0:W1:Y:S01]  /*4a50*/  MUFU.RCP R17, R6 ;  /* 0x0000000600117308 */ /* 0x0000620000001000 */
[----:B------:R-:W-:Y:S01]  /*4a60*/  IADD3 R13, PT, PT, R13, 0x7f, -R24 ;  /* 0x0000007f0d0d7810 */ /* 0x000fe20007ffe818 */
[----:B0-----:R-:W-:-:S04]  /*4a70*/  FADD.FTZ R6, -R6, -RZ ;  /* 0x800000ff06067221 */ /* 0x001fc80000010100 */
[----:B-1----:R-:W-:-:S04]  /*4a80*/  FFMA R0, R17, R6, 1 ;  /* 0x3f80000011007423 */ /* 0x002fc80000000006 */
[----:B------:R-:W-:Y:S01]  /*4a90*/  FFMA R0, R17, R0, R17 ;  /* 0x0000000011007223 */ /* 0x000fe20000000011 */
[----:B------:R-:W-:-:S03]  /*4aa0*/  IADD3 R17, PT, PT, R13, R7, RZ ;  /* 0x000000070d117210 */ /* 0x000fc60007ffe0ff */
[----:B------:R-:W-:-:S04]  /*4ab0*/  FFMA R13, R14, R0, RZ ;  /* 0x000000000e0d7223 */ /* 0x000fc800000000ff */
[----:B------:R-:W-:-:S04]  /*4ac0*/  FFMA R7, R6, R13, R14 ;  /* 0x0000000d06077223 */ /* 0x000fc8000000000e */
[----:B------:R-:W-:-:S04]  /*4ad0*/  FFMA R13, R0, R7, R13 ;  /* 0x00000007000d7223 */ /* 0x000fc8000000000d */
[----:B------:R-:W-:-:S04]  /*4ae0*/  FFMA R14, R6, R13, R14 ;  /* 0x0000000d060e7223 */ /* 0x000fc8000000000e */
[----:B------:R-:W-:-:S05]  /*4af0*/  FFMA R6, R0, R14, R13 ;  /* 0x0000000e00067223 */ /* 0x000fca000000000d */
[----:B------:R-:W-:-:S04]  /*4b00*/  SHF.R.U32.HI R7, RZ, 0x17, R6 ;  /* 0x00000017ff077819 */ /* 0x000fc80000011606 */
[----:B------:R-:W-:-:S04]  /*4b10*/  LOP3.LUT R7, R7, 0xff, RZ, 0xc0, !PT ;  /* 0x000000ff07077812 */ /* 0x000fc800078ec0ff */
[----:B------:R-:W-:-:S04]  /*4b20*/  IADD3 R7, PT, PT, R7, R17, RZ ;  /* 0x0000001107077210 */ /* 0x000fc80007ffe0ff */
[----:B------:R-:W-:-:S04]  /*4b30*/  IADD3 R24, PT, PT, R7, -0x1, RZ ;  /* 0xffffffff07187810 */ /* 0x000fc80007ffe0ff */
[----:B------:R-:W-:-:S13]  /*4b40*/  ISETP.GE.U32.AND P0, PT, R24, 0xfe, PT ;  /* 0x000000fe1800780c */ /* 0x000fda0003f06070 */
[----:B------:R-:W-:Y:S05]  /*4b50*/  @!P0 BRA `(.L_x_167) ;  /* 0x0000000000808947 */ /* 0x000fea0003800000 */
[----:B------:R-:W-:-:S13]  /*4b60*/  ISETP.GT.AND P0, PT, R7, 0xfe, PT ;  /* 0x000000fe0700780c */ /* 0x000fda0003f04270 */
[----:B------:R-:W-:Y:S05]  /*4b70*/  @P0 BRA `(.L_x_168) ;  /* 0x00000000006c0947 */ /* 0x000fea0003800000 */
[----:B------:R-:W-:-:S13]  /*4b80*/  ISETP.GE.AND P0, PT, R7, 0x1, PT ;  /* 0x000000010700780c */ /* 0x000fda0003f06270 */
[----:B------:R-:W-:Y:S05]  /*4b90*/  @P0 BRA `(.L_x_169) ;  /* 0x0000000000740947 */ /* 0x000fea0003800000 */
[----:B------:R-:W-:Y:S02]  /*4ba0*/  ISETP.GE.AND P0, PT, R7, -0x18, PT ;  /* 0xffffffe80700780c */ /* 0x000fe40003f06270 */
[----:B------:R-:W-:-:S11]  /*4bb0*/  LOP3.LUT R6, R6, 0x80000000, RZ, 0xc0, !PT ;  /* 0x8000000006067812 */ /* 0x000fd600078ec0ff */
[----:B------:R-:W-:Y:S05]  /*4bc0*/  @!P0 BRA `(.L_x_169) ;  /* 0x0000000000688947 */ /* 0x000fea0003800000 */
[CCC-:B------:R-:W-:Y:S01]  /*4bd0*/  FFMA.RP R24, R0.reuse, R14.reuse, R13.reuse ;  /* 0x0000000e00187223 */ /* 0x1c0fe2000000800d */
[CCC-:B------:R-:W-:Y:S01]  /*4be0*/  FFMA.RM R17, R0.reuse, R14.reuse, R13.reuse ;  /* 0x0000000e00117223 */ /* 0x1c0fe2000000400d */
[----:B------:R-:W-:Y:S01]  /*4bf0*/  FFMA.RZ R0, R0, R14, R13 ;  /* 0x0000000e00007223 */ /* 0x000fe2000000c00d */
[C---:B------:R-:W-:Y:S02]  /*4c00*/  IADD3 R13, PT, PT, R7.reuse, 0x20, RZ ;  /* 0x00000020070d7810 */ /* 0x040fe40007ffe0ff */
[C---:B------:R-:W-:Y:S02]  /*4c10*/  ISETP.NE.AND P2, PT, R7.reuse, RZ, PT ;  /* 0x000000ff0700720c */ /* 0x040fe40003f45270 */
[----:B------:R-:W-:Y:S02]  /*4c20*/  LOP3.LUT R0, R0, 0x7fffff, RZ, 0xc0, !PT ;  /* 0x007fffff00007812 */ /* 0x000fe400078ec0ff */
[----:B------:R-:W-:Y:S02]  /*4c30*/  ISETP.NE.AND P1, PT, R7, RZ, PT ;  /* 0x000000ff0700720c */ /* 0x000fe40003f25270 */
[----:B------:R-:W-:-:S02]  /*4c40*/  LOP3.LUT R0, R0, 0x800000, RZ, 0xfc, !PT ;  /* 0x0080000000007812 */ /* 0x000fc400078efcff */
[----:B------:R-:W-:Y:S02]  /*4c50*/  IADD3 R7, PT, PT, -R7, RZ, RZ ;  /* 0x000000ff07077210 */ /* 0x000fe40007ffe1ff */
[----:B------:R-:W-:Y:S02]  /*4c60*/  SHF.L.U32 R13, R0, R13, RZ ;  /* 0x0000000d000d7219 */ /* 0x000fe400000006ff */
[----:B------:R-:W-:Y:S02]  /*4c70*/  FSETP.NEU.FTZ.AND P0, PT, R24, R17, PT ;  /* 0x000000111800720b */ /* 0x000fe40003f1d000 */
[----:B------:R-:W-:Y:S02]  /*4c80*/  SEL R7, R7, RZ, P2 ;  /* 0x000000ff07077207 */ /* 0x000fe40001000000 */
[----:B------:R-:W-:Y:S02]  /*4c90*/  ISETP.NE.AND P1, PT, R13, RZ, P1 ;  /* 0x000000ff0d00720c */ /* 0x000fe40000f25270 */
[----:B------:R-:W-:-:S02]  /*4ca0*/  SHF.R.U32.HI R7, RZ, R7, R0 ;  /* 0x00000007ff077219 */ /* 0x000fc40000011600 */
[----:B------:R-:W-:Y:S02]  /*4cb0*/  PLOP3.LUT P0, PT, P0, P1, PT, 0xf8, 0x8f ;  /* 0x00000000008f781c */ /* 0x000fe40000703f70 */
[----:B------:R-:W-:Y:S02]  /*4cc0*/  SHF.R.U32.HI R0, RZ, 0x1, R7 ;  /* 0x00000001ff007819 */ /* 0x000fe40000011607 */
[----:B------:R-:W-:-:S04]  /*4cd0*/  SEL R13, RZ, 0x1, !P0 ;  /* 0x00000001ff0d7807 */ /* 0x000fc80004000000 */
[----:B------:R-:W-:-:S04]  /*4ce0*/  LOP3.LUT R13, R13, 0x1, R0, 0xf8, !PT ;  /* 0x000000010d0d7812 */ /* 0x000fc800078ef800 */
[----:B------:R-:W-:-:S04]  /*4cf0*/  LOP3.LUT R7, R13, R7, RZ, 0xc0, !PT ;  /* 0x000000070d077212 */ /* 0x000fc800078ec0ff */
[----:B------:R-:W-:-:S04]  /*4d00*/  IADD3 R0, PT, PT, R0, R7, RZ ;  /* 0x0000000700007210 */ /* 0x000fc80007ffe0ff */
[----:B------:R-:W-:Y:S01]  /*4d10*/  LOP3.LUT R6, R0, R6, RZ, 0xfc, !PT ;  /* 0x0000000600067212 */ /* 0x000fe200078efcff */
[----:B------:R-:W-:Y:S06]  /*4d20*/  BRA `(.L_x_169) ;  /* 0x0000000000107947 */ /* 0x000fec0003800000 */
.L_x_168:
[----:B------:R-:W-:-:S04]  /*4d30*/  LOP3.LUT R6, R6, 0x80000000, RZ, 0xc0, !PT ;  /* 0x8000000006067812 */ /* 0x000fc800078ec0ff */
[----:B------:R-:W-:Y:S01]  /*4d40*/  LOP3.LUT R6, R6, 0x7f800000, RZ, 0xfc, !PT ;  /* 0x7f80000006067812 */ /* 0x000fe200078efcff */
[----:B------:R-:W-:Y:S06]  /*4d50*/  BRA `(.L_x_169) ;  /* 0x0000000000047947 */ /* 0x000fec0003800000 */
.L_x_167:
[----:B------:R-:W-:-:S07]  /*4d60*/  LEA R6, R17, R6, 0x17 ;  /* 0x0000000611067211 */ /* 0x000fce00078eb8ff */
.L_x_169:
[----:B------:R-:W-:Y:S05]  /*4d70*/  BSYNC.RECONVERGENT B1 ;  /* 0x0000000000017941 */ /* 0x000fea0003800200 */
.L_x_166:
[----:B------:R-:W-:Y:S01]  /*4d80*/  MOV R0, R6 ;  /* 0x0000000600007202 */ /* 0x000fe20000000f00 */
[----:B------:R-:W-:Y:S06]  /*4d90*/  BRA `(.L_x_170) ;  /* 0x0000000000207947 */ /* 0x000fec0003800000 */
.L_x_165:
[----:B------:R-:W-:-:S04]  /*4da0*/  LOP3.LUT R0, R6, 0x80000000, R0, 0x48, !PT ;  /* 0x8000000006007812 */ /* 0x000fc800078e4800 */
[----:B------:R-:W-:Y:S01]  /*4db0*/  LOP3.LUT R0, R0, 0x7f800000, RZ, 0xfc, !PT ;  /* 0x7f80000000007812 */ /* 0x000fe200078efcff */
[----:B------:R-:W-:Y:S06]  /*4dc0*/  BRA `(.L_x_170) ;  /* 0x0000000000147947 */ /* 0x000fec0003800000 */
.L_x_164:
[----:B------:R-:W-:Y:S01]  /*4dd0*/  LOP3.LUT R0, R6, 0x80000000, R0, 0x48, !PT ;  /* 0x8000000006007812 */ /* 0x000fe200078e4800 */
[----:B------:R-:W-:Y:S06]  /*4de0*/  BRA `(.L_x_170) ;  /* 0x00000000000c7947 */ /* 0x000fec0003800000 */
.L_x_163:
[----:B------:R-:W0:Y:S01]  /*4df0*/  MUFU.RSQ R0, -QNAN ;  /* 0xffc0000000007908 */ /* 0x000e220000001400 */
[----:B------:R-:W-:Y:S05]  /*4e00*/  BRA `(.L_x_170) ;  /* 0x0000000000047947 */ /* 0x000fea0003800000 */
.L_x_162:
[----:B------:R-:W-:-:S07]  /*4e10*/  FADD.FTZ R0, R0, R28 ;  /* 0x0000001c00007221 */ /* 0x000fce0000010000 */
.L_x_170:
[----:B------:R-:W-:Y:S05]  /*4e20*/  BSYNC.RECONVERGENT B0 ;  /* 0x0000000000007941 */ /* 0x000fea0003800200 */
.L_x_160:
[----:B------:R-:W-:Y:S01]  /*4e30*/  HFMA2 R7, -RZ, RZ, 0, 0 ;  /* 0x00000000ff077431 */ /* 0x000fe200000001ff */
[----:B------:R-:W-:-:S04]  /*4e40*/  MOV R6, R2 ;  /* 0x0000000200067202 */ /* 0x000fc80000000f00 */
[----:B0-----:R-:W-:Y:S05]  /*4e50*/  RET.REL.NODEC R6 `(_ZN3cub18CUB_300001_SM_10006detail9transform16transform_kernelINS2_10policy_hubILb1EN4cuda3std3__45tupleIJN6thrust24THRUST_300001_SM_1000_NS6detail15normal_iteratorINSA_10device_ptrI6float2EEEEEEEE10policy1000El14CufftNormalizeSG_JPSE_EEEvT0_iT1_T2_DpNS2_10kernel_argIT3_EE) ;  /* 0xffffffb006687950 */ /* 0x001fea0003c3ffff */
.L_x_171:
[----:B------:R-:W-:-:S00]  /*4e60*/  BRA `(.L_x_171) ;  /* 0xfffffffc00fc7947 */ /* 0x000fc0000383ffff */
[----:B------:R-:W-:-:S00]  /*4e70*/  NOP ;  /* 0x0000000000007918 */ /* 0x000fc00000000000 */
        /* <DEDUP_REMOVED lines=8> */
.L_x_345:


//--------------------- .text._ZN3cub18CUB_300001_SM_10006detail9transform16transform_kernelINS2_10policy_hubILb1EN4cuda3std3__45tupleIJN6thrust24THRUST_300001_SM_1000_NS6detail15normal_iteratorINSA_10device_ptrI6float2EEEEEEEE10policy1000Ei14CufftNormalizeSG_JPSE_EEEvT0_iT1_T2_DpNS2_10kernel_argIT3_EE --------------------------
	.section	.text._ZN3cub18CUB_300001_SM_10006detail9transform16transform_kernelINS2_10policy_hubILb1EN4cuda3std3__45tupleIJN6thrust24THRUST_300001_SM_1000_NS6detail15normal_iteratorINSA_10device_ptrI6float2EEEEEEEE10policy1000Ei14CufftNormalizeSG_JPSE_EEEvT0_iT1_T2_DpNS2_10kernel_argIT3_EE,"ax",@progbits
	.align	128
        .global         _ZN3cub18CUB_300001_SM_10006detail9transform16transform_kernelINS2_10policy_hubILb1EN4cuda3std3__45tupleIJN6thrust24THRUST_300001_SM_1000_NS6detail15normal_iteratorINSA_10device_ptrI6float2EEEEEEEE10policy1000Ei14CufftNormalizeSG_JPSE_EEEvT0_iT1_T2_DpNS2_10kernel_argIT3_EE
        .type           _ZN3cub18CUB_300001_SM_10006detail9transform16transform_kernelINS2_10policy_hubILb1EN4cuda3std3__45tupleIJN6thrust24THRUST_300001_SM_1000_NS6detail15normal_iteratorINSA_10device_ptrI6float2EEEEEEEE10policy1000Ei14CufftNormalizeSG_JPSE_EEEvT0_iT1_T2_DpNS2_10kernel_argIT3_EE,@function
        .size           _ZN3cub18CUB_300001_SM_10006detail9transform16transform_kernelINS2_10policy_hubILb1EN4cuda3std3__45tupleIJN6thrust24THRUST_300001_SM_1000_NS6detail15normal_iteratorINSA_10device_ptrI6float2EEEEEEEE10policy1000Ei14CufftNormalizeSG_JPSE_EEEvT0_iT1_T2_DpNS2_10kernel_argIT3_EE,(.L_x_346 - _ZN3cub18CUB_300001_SM_10006detail9transform16transform_kernelINS2_10policy_hubILb1EN4cuda3std3__45tupleIJN6thrust24THRUST_300001_SM_1000_NS6detail15normal_iteratorINSA_10device_ptrI6float2EEEEEEEE10policy1000Ei14CufftNormalizeSG_JPSE_EEEvT0_iT1_T2_DpNS2_10kernel_argIT3_EE)
        .other          _ZN3cub18CUB_300001_SM_10006detail9transform16transform_kernelINS2_10policy_hubILb1EN4cuda3std3__45tupleIJN6thrust24THRUST_300001_SM_1000_NS6detail15normal_iteratorINSA_10device_ptrI6float2EEEEEEEE10policy1000Ei14CufftNormalizeSG_JPSE_EEEvT0_iT1_T2_DpNS2_10kernel_argIT3_EE,@"STO_CUDA_ENTRY STV_DEFAULT"
_ZN3cub18CUB_300001_SM_10006detail9transform16transform_kernelINS2_10policy_hubILb1EN4cuda3std3__45tupleIJN6thrust24THRUST_300001_SM_1000_NS6detail15normal_iteratorINSA_10device_ptrI6float2EEEEEEEE10policy1000Ei14CufftNormalizeSG_JPSE_EEEvT0_iT1_T2_DpNS2_10kernel_argIT3_EE:
.text._ZN3cub18CUB_300001_SM_10006detail9transform16transform_kernelINS2_10policy_hubILb1EN4cuda3std3__45tupleIJN6thrust24THRUST_300001_SM_1000_NS6detail15normal_iteratorINSA_10device_ptrI6float2EEEEEEEE10policy1000Ei14CufftNormalizeSG_JPSE_EEEvT0_iT1_T2_DpNS2_10kernel_argIT3_EE:
[----:B------:R-:W0:Y:S08]  /*0000*/  LDC R1, c[0x0][0x37c] ;  /* 0x0000df00ff017b82 */ /* 0x000e300000000800 */
[----:B------:R-:W1:Y:S01]  /*0010*/  LDC.64 R4, c[0x0][0x380] ;  /* 0x0000e000ff047b82 */ /* 0x000e620000000a00 */
[----:B------:R-:W2:Y:S01]  /*0020*/  S2R R8, SR_TID.X ;  /* 0x0000000000087919 */ /* 0x000ea20000002100 */
[----:B------:R-:W-:Y:S01]  /*0030*/  BSSY.RECONVERGENT B0, `(.L_x_172) ;  /* 0x0000014000007945 */ /* 0x000fe20003800200 */
[----:B0-----:R-:W-:-:S05]  /*0040*/  IADD3 R1, PT, PT, R1, -0x8, RZ ;  /* 0xfffffff801017810 */ /* 0x001fca0007ffe0ff */
[----:B------:R-:W0:Y:S01]  /*0050*/  S2UR UR4, SR_CTAID.X ;  /* 0x00000000000479c3 */ /* 0x000e220000002500 */
[----:B-1----:R-:W-:-:S05]  /*0060*/  SHF.L.U32 R0, R5, 0x7, RZ ;  /* 0x0000000705007819 */ /* 0x002fca00000006ff */
[----:B0-----:R-:W-:Y:S01]  /*0070*/  IMAD R29, R0, UR4, RZ ;  /* 0x00000004001d7c24 */ /* 0x001fe2000f8e02ff */
[----:B--2---:R-:W-:-:S04]  /*0080*/  SHF.L.U32 R11, R8, 0x7, RZ ;  /* 0x00000007080b7819 */ /* 0x004fc800000006ff */
[----:B------:R-:W-:-:S04]  /*0090*/  IADD3 R9, PT, PT, -R29, R4, RZ ;  /* 0x000000041d097210 */ /* 0x000fc80007ffe1ff */
[----:B------:R-:W-:-:S04]  /*00a0*/  VIMNMX R3, PT, PT, R0, R9, PT ;  /* 0x0000000900037248 */ /* 0x000fc80003fe0100 */
[----:B------:R-:W-:-:S04]  /*00b0*/  SHF.L.U32 R2, R3, 0x3, RZ ;  /* 0x0000000303027819 */ /* 0x000fc800000006ff */
[----:B------:R-:W-:-:S13]  /*00c0*/  ISETP.GE.AND P0, PT, R11, R2, PT ;  /* 0x000000020b00720c */ /* 0x000fda0003f06270 */
[----:B------:R-:W-:Y:S05]  /*00d0*/  @P0 BRA `(.L_x_173) ;  /* 0x0000000000240947 */ /* 0x000fea0003800000 */
[----:B------:R-:W0:Y:S02]  /*00e0*/  LDC.64 R6, c[0x0][0x398] ;  /* 0x0000e600ff067b82 */ /* 0x000e240000000a00 */
[----:B0-----:R-:W-:-:S04]  /*00f0*/  IMAD.WIDE.U32 R6, R8, 0x80, R6 ;  /* 0x0000008008067825 */ /* 0x001fc800078e0006 */
[----:B------:R-:W-:-:S07]  /*0100*/  IMAD.WIDE R6, R29, 0x8, R6 ;  /* 0x000000081d067825 */ /* 0x000fce00078e0206 */
.L_x_174:
[----:B------:R-:W-:Y:S01]  /*0110*/  IADD3 R11, PT, PT, R11, 0x4000, RZ ;  /* 0x000040000b0b7810 */ /* 0x000fe20007ffe0ff */
[----:B------:R0:W-:Y:S03]  /*0120*/  CCTL.E.PF2 [R6] ;  /* 0x000000000600798f */ /* 0x0001e60000800100 */
[----:B------:R-:W-:Y:S02]  /*0130*/  ISETP.GE.AND P0, PT, R11, R2, PT ;  /* 0x000000020b00720c */ /* 0x000fe40003f06270 */
[----:B0-----:R-:W-:-:S04]  /*0140*/  IADD3 R6, P1, PT, R6, 0x4000, RZ ;  /* 0x0000400006067810 */ /* 0x001fc80007f3e0ff */
[----:B------:R-:W-:-:S07]  /*0150*/  IADD3.X R7, PT, PT, RZ, R7, RZ, P1, !PT ;  /* 0x00000007ff077210 */ /* 0x000fce0000ffe4ff */
[----:B------:R-:W-:Y:S05]  /*0160*/  @!P0 BRA `(.L_x_174) ;  /* 0xfffffffc00e88947 */ /* 0x000fea000383ffff */
.L_x_173:
[----:B------:R-:W-:Y:S05]  /*0170*/  BSYNC.RECONVERGENT B0 ;  /* 0x0000000000007941 */ /* 0x000fea0003800200 */
.L_x_172:
[----:B------:R-:W0:Y:S01]  /*0180*/  LDCU.128 UR8, c[0x0][0x390] ;  /* 0x00007200ff0877ac */ /* 0x000e220008000c00 */
[----:B------:R-:W-:Y:S01]  /*0190*/  ISETP.GT.AND P0, PT, R0, R9, PT ;  /* 0x000000090000720c */ /* 0x000fe20003f04270 */
[----:B------:R-:W-:Y:S01]  /*01a0*/  IMAD.WIDE R28, R29, 0x8, RZ ;  /* 0x000000081d1c7825 */ /* 0x000fe200078e02ff */
[----:B------:R-:W1:Y:S02]  /*01b0*/  LDCU.64 UR6, c[0x0][0x358] ;  /* 0x00006b00ff0677ac */ /* 0x000e640008000a00 */
[C---:B0-----:R-:W-:Y:S02]  /*01c0*/  IADD3 R24, P1, PT, R28.reuse, UR10, RZ ;  /* 0x0000000a1c187c10 */ /* 0x041fe4000ff3e0ff */
[----:B------:R-:W-:Y:S02]  /*01d0*/  IADD3 R26, P2, PT, R28, UR8, RZ ;  /* 0x000000081c1a7c10 */ /* 0x000fe4000ff5e0ff */
[C---:B------:R-:W-:Y:S02]  /*01e0*/  IADD3.X R25, PT, PT, R29.reuse, UR11, RZ, P1, !PT ;  /* 0x0000000b1d197c10 */ /* 0x040fe40008ffe4ff */
[----:B------:R-:W-:-:S03]  /*01f0*/  IADD3.X R27, PT, PT, R29, UR9, RZ, P2, !PT ;  /* 0x000000091d1b7c10 */ /* 0x000fc600097fe4ff */
[----:B-1----:R-:W-:Y:S06]  /*0200*/  @P0 BRA `(.L_x_175) ;  /* 0x0000002000380947 */ /* 0x002fec0003800000 */
[----:B------:R-:W-:-:S13]  /*0210*/  ISETP.GE.AND P0, PT, R5, 0x1, PT ;  /* 0x000000010500780c */ /* 0x000fda0003f06270 */
[----:B------:R-:W-:Y:S05]  /*0220*/  @!P0 EXIT ;  /* 0x000000000000894d */ /* 0x000fea0003800000 */
[C---:B------:R-:W-:Y:S01]  /*0230*/  LOP3.LUT R0, R5.reuse, 0x7, RZ, 0xc0, !PT ;  /* 0x0000000705007812 */ /* 0x040fe200078ec0ff */
[----:B------:R-:W-:Y:S01]  /*0240*/  HFMA2 R23, -RZ, RZ, 0, 0 ;  /* 0x00000000ff177431 */ /* 0x000fe200000001ff */
[----:B------:R-:W-:-:S03]  /*0250*/  ISETP.GE.U32.AND P0, PT, R5, 0x8, PT ;  /* 0x000000080500780c */ /* 0x000fc60003f06070 */
[----:B------:R0:W-:Y:S10]  /*0260*/  STL [R1], R0 ;  /* 0x0000000001007387 */ /* 0x0001f40000100800 */
[----:B0-----:R-:W-:Y:S05]  /*0270*/  @!P0 BRA `(.L_x_176) ;  /* 0x0000001000248947 */ /* 0x001fea0003800000 */
[----:B------:R-:W0:Y:S01]  /*0280*/  S2R R4, SR_TID.X ;  /* 0x0000000000047919 */ /* 0x000e220000002100 */
[----:B------:R-:W1:Y:S01]  /*0290*/  LDC R16, c[0x0][0x388] ;  /* 0x0000e200ff107b82 */ /* 0x000e620000000800 */
[----:B------:R-:W-:Y:S01]  /*02a0*/  LOP3.LUT R23, R5, 0x7ffffff8, RZ, 0xc0, !PT ;  /* 0x7ffffff805177812 */ /* 0x000fe200078ec0ff */
[----:B------:R-:W2:Y:S03]  /*02b0*/  LDCU.64 UR4, c[0x0][0x398] ;  /* 0x00007300ff0477ac */ /* 0x000ea60008000a00 */
[----:B------:R-:W-:Y:S01]  /*02c0*/  IADD3 R20, PT, PT, -R23, RZ, RZ ;  /* 0x000000ff17147210 */ /* 0x000fe20007ffe1ff */
[----:B------:R-:W3:Y:S01]  /*02d0*/  LDCU.64 UR12, c[0x0][0x390] ;  /* 0x00007200ff0c77ac */ /* 0x000ee20008000a00 */
[----:B------:R-:W4:Y:S01]  /*02e0*/  LDCU.128 UR8, c[0x0][0x390] ;  /* 0x00007200ff0877ac */ /* 0x000f220008000c00 */
[C---:B0-----:R-:W-:Y:S01]  /*02f0*/  IMAD.WIDE.U32 R18, R4.reuse, 0x8, R28 ;  /* 0x0000000804127825 */ /* 0x041fe200078e001c */
[----:B------:R-:W-:-:S04]  /*0300*/  IADD3 R22, PT, PT, R4, 0x80, RZ ;  /* 0x0000008004167810 */ /* 0x000fc80007ffe0ff */
[----:B--234-:R-:W-:-:S07]  /*0310*/  MOV R17, R19 ;  /* 0x0000001300117202 */ /* 0x01cfce0000000f00 */
.L_x_209:
[----:B------:R-:W-:-:S04]  /*0320*/  IADD3 R6, P0, PT, R18, UR4, RZ ;  /* 0x0000000412067c10 */ /* 0x000fc8000ff1e0ff */
[----:B------:R-:W-:-:S06]  /*0330*/  IADD3.X R7, PT, PT, R17, UR5, RZ, P0, !PT ;  /* 0x0000000511077c10 */ /* 0x000fcc00087fe4ff */
[----:B------:R-:W2:Y:S01]  /*0340*/  LDG.E.64 R6, desc[UR6][R6.64] ;  /* 0x0000000606067981 */ /* 0x000ea2000c1e1b00 */
[----:B-1----:R-:W0:Y:S01]  /*0350*/  MUFU.RCP R3, R16 ;  /* 0x0000001000037308 */ /* 0x002e220000001000 */
[----:B------:R-:W-:Y:S01]  /*0360*/  BSSY.RECONVERGENT B2, `(.L_x_177) ;  /* 0x000000d000027945 */ /* 0x000fe20003800200 */
        /* <DEDUP_REMOVED lines=10> */
[----:B------:R-:W-:Y:S05]  /*0410*/  CALL.REL.NOINC `($__internal_1_$__cuda_sm3x_div_rn_noftz_f32_slowpath) ;  /* 0x0000004000e47944 */ /* 0x000fea0003c00000 */
[----:B------:R-:W-:-:S07]  /*0420*/  MOV R2, R0 ;  /* 0x0000000000027202 */ /* 0x000fce0000000f00 */
.L_x_178:
[----:B------:R-:W-:Y:S05]  /*0430*/  BSYNC.RECONVERGENT B2 ;  /* 0x0000000000027941 */ /* 0x000fea0003800200 */
.L_x_177:
[----:B------:R-:W0:Y:S01]  /*0440*/  MUFU.RCP R3, R16 ;  /* 0x0000001000037308 */ /* 0x000e220000001000 */
[----:B------:R-:W-:Y:S07]  /*0450*/  BSSY.RECONVERGENT B2, `(.L_x_179) ;  /* 0x000000c000027945 */ /* 0x000fee0003800200 */
[----:B------:R-:W1:Y:S01]  /*0460*/  FCHK P0, R7, R16 ;  /* 0x0000001007007302 */ /* 0x000e620000000000 */
[----:B0-----:R-:W-:-:S04]  /*0470*/  FFMA R0, R3, -R16, 1 ;  /* 0x3f80000003007423 */ /* 0x001fc80000000810 */
[----:B------:R-:W-:-:S04]  /*0480*/  FFMA R5, R3, R0, R3 ;  /* 0x0000000003057223 */ /* 0x000fc80000000003 */
[----:B------:R-:W-:-:S04]  /*0490*/  FFMA R0, R7, R5, RZ ;  /* 0x0000000507007223 */ /* 0x000fc800000000ff */
[----:B------:R-:W-:-:S04]  /*04a0*/  FFMA R3, R0, -R16, R7 ;  /* 0x8000001000037223 */ /* 0x000fc80000000007 */
[----:B------:R-:W-:Y:S01]  /*04b0*/  FFMA R3, R5, R3, R0 ;  /* 0x0000000305037223 */ /* 0x000fe20000000000 */
[----:B-1----:R-:W-:Y:S06]  /*04c0*/  @!P0 BRA `(.L_x_180) ;  /* 0x0000000000108947 */ /* 0x002fec0003800000 */
[----:B------:R-:W-:Y:S02]  /*04d0*/  MOV R0, R7 ;  /* 0x0000000700007202 */ /* 0x000fe40000000f00 */
[----:B------:R-:W-:-:S07]  /*04e0*/  MOV R4, 0x500 ;  /* 0x0000050000047802 */ /* 0x000fce0000000f00 */
[----:B------:R-:W-:Y:S05]  /*04f0*/  CALL.REL.NOINC `($__internal_1_$__cuda_sm3x_div_rn_noftz_f32_slowpath) ;  /* 0x0000004000ac7944 */ /* 0x000fea0003c00000 */
[----:B------:R-:W-:-:S07]  /*0500*/  MOV R3, R0 ;  /* 0x0000000000037202 */ /* 0x000fce0000000f00 */
.L_x_180:
[----:B------:R-:W-:Y:S05]  /*0510*/  BSYNC.RECONVERGENT B2 ;  /* 0x0000000000027941 */ /* 0x000fea0003800200 */
.L_x_179:
        /* <DEDUP_REMOVED lines=19> */
.L_x_182:
[----:B------:R-:W-:Y:S05]  /*0650*/  BSYNC.RECONVERGENT B2 ;  /* 0x0000000000027941 */ /* 0x000fea0003800200 */
.L_x_181:
        /* <DEDUP_REMOVED lines=13> */
.L_x_184:
[----:B------:R-:W-:Y:S05]  /*0730*/  BSYNC.RECONVERGENT B2 ;  /* 0x0000000000027941 */ /* 0x000fea0003800200 */
.L_x_183:
[----:B------:R-:W-:-:S04]  /*0740*/  IADD3 R2, P0, PT, R12, UR12, RZ ;  /* 0x0000000c0c027c10 */ /* 0x000fc8000ff1e0ff */
[----:B------:R-:W-:-:S05]  /*0750*/  IADD3.X R3, PT, PT, R13, UR13, RZ, P0, !PT ;  /* 0x0000000d0d037c10 */ /* 0x000fca00087fe4ff */
[----:B------:R0:W-:Y:S04]  /*0760*/  STG.E.64 desc[UR6][R2.64], R10 ;  /* 0x0000000a02007986 */ /* 0x0001e8000c101b06 */
[----:B------:R-:W2:Y:S01]  /*0770*/  LDG.E.64 R8, desc[UR6][R6.64+0x400] ;  /* 0x0004000606087981 */ /* 0x000ea2000c1e1b00 */
[----:B------:R-:W1:Y:S01]  /*0780*/  MUFU.RCP R5, R16 ;  /* 0x0000001000057308 */ /* 0x000e620000001000 */
[----:B------:R-:W-:Y:S01]  /*0790*/  BSSY.RECONVERGENT B2, `(.L_x_185) ;  /* 0x000000c000027945 */ /* 0x000fe20003800200 */
[----:B-1----:R-:W-:-:S04]  /*07a0*/  FFMA R0, R5, -R16, 1 ;  /* 0x3f80000005007423 */ /* 0x002fc80000000810 */
[----:B------:R-:W-:Y:S02]  /*07b0*/  FFMA R5, R5, R0, R5 ;  /* 0x0000000005057223 */ /* 0x000fe40000000005 */
[----:B--2---:R-:W1:Y:S02]  /*07c0*/  FCHK P0, R8, R16 ;  /* 0x0000001008007302 */ /* 0x004e640000000000 */
[----:B------:R-:W-:-:S04]  /*07d0*/  FFMA R13, R5, R8, RZ ;  /* 0x00000008050d7223 */ /* 0x000fc800000000ff */
[----:B------:R-:W-:-:S04]  /*07e0*/  FFMA R0, R13, -R16, R8 ;  /* 0x800000100d007223 */ /* 0x000fc80000000008 */
[----:B0-----:R-:W-:Y:S01]  /*07f0*/  FFMA R10, R5, R0, R13 ;  /* 0x00000000050a7223 */ /* 0x001fe2000000000d */
[----:B-1----:R-:W-:Y:S06]  /*0800*/  @!P0 BRA `(.L_x_186) ;  /* 0x0000000000108947 */ /* 0x002fec0003800000 */
[----:B------:R-:W-:Y:S02]  /*0810*/  MOV R0, R8 ;  /* 0x0000000800007202 */ /* 0x000fe40000000f00 */
[----:B------:R-:W-:-:S07]  /*0820*/  MOV R4, 0x840 ;  /* 0x0000084000047802 */ /* 0x000fce0000000f00 */
[----:B------:R-:W-:Y:S05]  /*0830*/  CALL.REL.NOINC `($__internal_1_$__cuda_sm3x_div_rn_noftz_f32_slowpath) ;  /* 0x0000003c00dc7944 */ /* 0x000fea0003c00000 */
[----:B------:R-:W-:-:S07]  /*0840*/  MOV R10, R0 ;  /* 0x00000000000a7202 */ /* 0x000fce0000000f00 */
.L_x_186:
[----:B------:R-:W-:Y:S05]  /*0850*/  BSYNC.RECONVERGENT B2 ;  /* 0x0000000000027941 */ /* 0x000fea0003800200 */
.L_x_185:
        /* <DEDUP_REMOVED lines=13> */
.L_x_188:
[----:B------:R-:W-:Y:S05]  /*0930*/  BSYNC.RECONVERGENT B2 ;  /* 0x0000000000027941 */ /* 0x000fea0003800200 */
.L_x_187:
        /* <DEDUP_REMOVED lines=15> */
.L_x_190:
[----:B------:R-:W-:Y:S05]  /*0a30*/  BSYNC.RECONVERGENT B2 ;  /* 0x0000000000027941 */ /* 0x000fea0003800200 */
.L_x_189:
        /* <DEDUP_REMOVED lines=13> */
.L_x_192:
[----:B------:R-:W-:Y:S05]  /*0b10*/  BSYNC.RECONVERGENT B2 ;  /* 0x0000000000027941 */ /* 0x000fea0003800200 */
.L_x_191:
        /* <DEDUP_REMOVED lines=15> */
.L_x_194:
[----:B------:R-:W-:Y:S05]  /*0c10*/  BSYNC.RECONVERGENT B2 ;  /* 0x0000000000027941 */ /* 0x000fea0003800200 */
.L_x_193:
        /* <DEDUP_REMOVED lines=13> */
.L_x_196:
[----:B------:R-:W-:Y:S05]  /*0cf0*/  BSYNC.RECONVERGENT B2 ;  /* 0x0000000000027941 */ /* 0x000fea0003800200 */
.L_x_195:
        /* <DEDUP_REMOVED lines=15> */
.L_x_198:
[----:B------:R-:W-:Y:S05]  /*0df0*/  BSYNC.RECONVERGENT B2 ;  /* 0x0000000000027941 */ /* 0x000fea0003800200 */
.L_x_197:
        /* <DEDUP_REMOVED lines=13> */
.L_x_200:
[----:B------:R-:W-:Y:S05]  /*0ed0*/  BSYNC.RECONVERGENT B2 ;  /* 0x0000000000027941 */ /* 0x000fea0003800200 */
.L_x_199:
        /* <DEDUP_REMOVED lines=15> */
.L_x_202:
[----:B------:R-:W-:Y:S05]  /*0fd0*/  BSYNC.RECONVERGENT B2 ;  /* 0x0000000000027941 */ /* 0x000fea0003800200 */
.L_x_201:
        /* <DEDUP_REMOVED lines=13> */
.L_x_204:
[----:B------:R-:W-:Y:S05]  /*10b0*/  BSYNC.RECONVERGENT B2 ;  /* 0x0000000000027941 */ /* 0x000fea0003800200 */
.L_x_203:
        /* <DEDUP_REMOVED lines=9> */
[----:B------:R-:W-:Y:S01]  /*1150*/  FFMA R6, R5, R0, R13 ;  /* 0x0000000005067223 */ /* 0x000fe2000000000d */
[----:B01----:R-:W-:Y:S06]  /*1160*/  @!P0 BRA `(.L_x_206) ;  /* 0x0000000000108947 */ /* 0x003fec0003800000 */
[----:B------:R-:W-:Y:S02]  /*1170*/  MOV R0, R8 ;  /* 0x0000000800007202 */ /* 0x000fe40000000f00 */
[----:B------:R-:W-:-:S07]  /*1180*/  MOV R4, 0x11a0 ;  /* 0x000011a000047802 */ /* 0x000fce0000000f00 */
[----:B------:R-:W-:Y:S05]  /*1190*/  CALL.REL.NOINC `($__internal_1_$__cuda_sm3x_div_rn_noftz_f32_slowpath) ;  /* 0x0000003400847944 */ /* 0x000fea0003c00000 */
[----:B------:R-:W-:-:S07]  /*11a0*/  MOV R6, R0 ;  /* 0x0000000000067202 */ /* 0x000fce0000000f00 */
.L_x_206:
[----:B------:R-:W-:Y:S05]  /*11b0*/  BSYNC.RECONVERGENT B2 ;  /* 0x0000000000027941 */ /* 0x000fea0003800200 */
.L_x_205:
        /* <DEDUP_REMOVED lines=13> */
.L_x_208:
[----:B------:R-:W-:Y:S05]  /*1290*/  BSYNC.RECONVERGENT B2 ;  /* 0x0000000000027941 */ /* 0x000fea0003800200 */
.L_x_207:
[----:B------:R0:W-:Y:S01]  /*12a0*/  STG.E.64 desc[UR6][R2.64+0x1800], R6 ;  /* 0x0018000602007986 */ /* 0x0001e2000c101b06 */
[----:B------:R-:W-:Y:S02]  /*12b0*/  IADD3 R20, PT, PT, R20, 0x8, RZ ;  /* 0x0000000814147810 */ /* 0x000fe40007ffe0ff */
[----:B------:R-:W-:Y:S02]  /*12c0*/  IADD3 R18, P1, PT, R18, 0x2000, RZ ;  /* 0x0000200012127810 */ /* 0x000fe40007f3e0ff */
[----:B------:R-:W-:Y:S02]  /*12d0*/  ISETP.NE.AND P0, PT, R20, RZ, PT ;  /* 0x000000ff1400720c */ /* 0x000fe40003f05270 */
[----:B------:R-:W-:Y:S02]  /*12e0*/  IADD3 R22, PT, PT, R22, 0x400, RZ ;  /* 0x0000040016167810 */ /* 0x000fe40007ffe0ff */
[----:B------:R-:W-:-:S09]  /*12f0*/  IADD3.X R17, PT, PT, RZ, R17, RZ, P1, !PT ;  /* 0x00000011ff117210 */ /* 0x000fd20000ffe4ff */
[----:B0-----:R-:W-:Y:S05]  /*1300*/  @P0 BRA `(.L_x_209) ;  /* 0xfffffff000040947 */ /* 0x001fea000383ffff */
.L_x_176:
[----:B------:R-:W2:Y:S02]  /*1310*/  LDL R0, [R1] ;  /* 0x0000000001007983 */ /* 0x000ea40000100800 */
[----:B--2---:R-:W-:-:S13]  /*1320*/  ISETP.NE.AND P0, PT, R0, RZ, PT ;  /* 0x000000ff0000720c */ /* 0x004fda0003f05270 */
[----:B------:R-:W-:Y:S05]  /*1330*/  @!P0 EXIT ;  /* 0x000000000000894d */ /* 0x000fea0003800000 */
[----:B------:R-:W0:Y:S01]  /*1340*/  LDCU UR4, c[0x0][0x384] ;  /* 0x00007080ff0477ac */ /* 0x000e220008000800 */
[----:B------:R-:W-:Y:S01]  /*1350*/  ISETP.GE.U32.AND P0, PT, R0, 0x4, PT ;  /* 0x000000040000780c */ /* 0x000fe20003f06070 */
[----:B0-----:R-:W-:-:S12]  /*1360*/  ULOP3.LUT UR4, UR4, 0x3, URZ, 0xc0, !UPT ;  /* 0x0000000304047892 */ /* 0x001fd8000f8ec0ff */
[----:B------:R-:W-:Y:S05]  /*1370*/  @!P0 BRA `(.L_x_210) ;  /* 0x0000000800148947 */ /* 0x000fea0003800000 */
[----:B------:R-:W0:Y:S01]  /*1380*/  S2R R0, SR_TID.X ;  /* 0x0000000000007919 */ /* 0x000e220000002100 */
[----:B------:R-:W1:Y:S01]  /*1390*/  LDC R9, c[0x0][0x388] ;  /* 0x0000e200ff097b82 */ /* 0x000e620000000800 */
[----:B0-----:R-:W-:-:S05]  /*13a0*/  LEA R6, R23, R0, 0x7 ;  /* 0x0000000017067211 */ /* 0x001fca00078e38ff */
[----:B------:R-:W-:-:S05]  /*13b0*/  IMAD.WIDE R10, R6, 0x8, R24 ;  /* 0x00000008060a7825 */ /* 0x000fca00078e0218 */
[----:B------:R-:W2:Y:S01]  /*13c0*/  LDG.E.64 R2, desc[UR6][R10.64] ;  /* 0x000000060a027981 */ /* 0x000ea2000c1e1b00 */
[----:B-1----:R-:W0:Y:S01]  /*13d0*/  MUFU.RCP R0, R9 ;  /* 0x0000000900007308 */ /* 0x002e220000001000 */
        /* <DEDUP_REMOVED lines=12> */
.L_x_212:
[----:B------:R-:W-:Y:S05]  /*14a0*/  BSYNC.RECONVERGENT B2 ;  /* 0x0000000000027941 */ /* 0x000fea0003800200 */
.L_x_211:
[----:B------:R-:W0:Y:S01]  /*14b0*/  LDC R4, c[0x0][0x388] ;  /* 0x0000e200ff047b82 */ /* 0x000e220000000800 */
[----:B------:R-:W-:Y:S01]  /*14c0*/  BSSY.RECONVERGENT B2, `(.L_x_213) ;  /* 0x000000d000027945 */ /* 0x000fe20003800200 */
[----:B0-----:R-:W0:Y:S08]  /*14d0*/  MUFU.RCP R5, R4 ;  /* 0x0000000400057308 */ /* 0x001e300000001000 */
        /* <DEDUP_REMOVED lines=11> */
.L_x_214:
[----:B------:R-:W-:Y:S05]  /*1590*/  BSYNC.RECONVERGENT B2 ;  /* 0x0000000000027941 */ /* 0x000fea0003800200 */
.L_x_213:
[----:B------:R-:W-:Y:S01]  /*15a0*/  IMAD.WIDE R6, R6, 0x8, R26 ;  /* 0x0000000806067825 */ /* 0x000fe200078e021a */
[----:B------:R-:W0:Y:S04]  /*15b0*/  LDC R15, c[0x0][0x388] ;  /* 0x0000e200ff0f7b82 */ /* 0x000e280000000800 */
[----:B------:R1:W-:Y:S04]  /*15c0*/  STG.E.64 desc[UR6][R6.64], R12 ;  /* 0x0000000c06007986 */ /* 0x0003e8000c101b06 */
        /* <DEDUP_REMOVED lines=8> */
[----:B-1----:R-:W-:Y:S01]  /*1650*/  FFMA R12, R5, R0, R9 ;  /* 0x00000000050c7223 */ /* 0x002fe20000000009 */
[----:B0-----:R-:W-:Y:S06]  /*1660*/  @!P0 BRA `(.L_x_216) ;  /* 0x0000000000108947 */ /* 0x001fec0003800000 */
[----:B------:R-:W-:Y:S02]  /*1670*/  MOV R0, R2 ;  /* 0x0000000200007202 */ /* 0x000fe40000000f00 */
[----:B------:R-:W-:-:S07]  /*1680*/  MOV R4, 0x16a0 ;  /* 0x000016a000047802 */ /* 0x000fce0000000f00 */
[----:B------:R-:W-:Y:S05]  /*1690*/  CALL.REL.NOINC `($__internal_1_$__cuda_sm3x_div_rn_noftz_f32_slowpath) ;  /* 0x0000003000447944 */ /* 0x000fea0003c00000 */
[----:B------:R-:W-:-:S07]  /*16a0*/  MOV R12, R0 ;  /* 0x00000000000c7202 */ /* 0x000fce0000000f00 */
.L_x_216:
[----:B------:R-:W-:Y:S05]  /*16b0*/  BSYNC.RECONVERGENT B2 ;  /* 0x0000000000027941 */ /* 0x000fea0003800200 */
.L_x_215:
        /* <DEDUP_REMOVED lines=14> */
.L_x_218:
[----:B------:R-:W-:Y:S05]  /*17a0*/  BSYNC.RECONVERGENT B2 ;  /* 0x0000000000027941 */ /* 0x000fea0003800200 */
.L_x_217:
[----:B------:R0:W-:Y:S01]  /*17b0*/  STG.E.64 desc[UR6][R6.64+0x400], R12 ;  /* 0x0004000c06007986 */ /* 0x0001e2000c101b06 */
[----:B------:R-:W1:Y:S03]  /*17c0*/  LDC R15, c[0x0][0x388] ;  /* 0x0000e200ff0f7b82 */ /* 0x000e660000000800 */
[----:B------:R-:W2:Y:S01]  /*17d0*/  LDG.E.64 R2, desc[UR6][R10.64+0x800] ;  /* 0x000800060a027981 */ /* 0x000ea2000c1e1b00 */
[----:B------:R-:W-:Y:S01]  /*17e0*/  BSSY.RECONVERGENT B2, `(.L_x_219) ;  /* 0x000000d000027945 */ /* 0x000fe20003800200 */
[----:B-1----:R-:W1:Y:S02]  /*17f0*/  MUFU.RCP R0, R15 ;  /* 0x0000000f00007308 */ /* 0x002e640000001000 */
        /* <DEDUP_REMOVED lines=11> */
.L_x_220:
[----:B------:R-:W-:Y:S05]  /*18b0*/  BSYNC.RECONVERGENT B2 ;  /* 0x0000000000027941 */ /* 0x000fea0003800200 */
.L_x_219:
        /* <DEDUP_REMOVED lines=14> */
.L_x_222:
[----:B------:R-:W-:Y:S05]  /*19a0*/  BSYNC.RECONVERGENT B2 ;  /* 0x0000000000027941 */ /* 0x000fea0003800200 */
.L_x_221:
        /* <DEDUP_REMOVED lines=16> */
.L_x_224:
[----:B------:R-:W-:Y:S05]  /*1ab0*/  BSYNC.RECONVERGENT B2 ;  /* 0x0000000000027941 */ /* 0x000fea0003800200 */
.L_x_223:
        /* <DEDUP_REMOVED lines=14> */
.L_x_226:
[----:B------:R-:W-:Y:S05]  /*1ba0*/  BSYNC.RECONVERGENT B2 ;  /* 0x0000000000027941 */ /* 0x000fea0003800200 */
.L_x_225:
[----:B------:R0:W-:Y:S01]  /*1bb0*/  STG.E.64 desc[UR6][R6.64+0xc00], R10 ;  /* 0x000c000a06007986 */ /* 0x0001e2000c101b06 */
[----:B------:R-:W-:-:S07]  /*1bc0*/  IADD3 R23, PT, PT, R23, 0x4, RZ ;  /* 0x0000000417177810 */ /* 0x000fce0007ffe0ff */
.L_x_210:
[----:B------:R-:W-:-:S13]  /*1bd0*/  ISETP.NE.AND P0, PT, RZ, UR4, PT ;  /* 0x00000004ff007c0c */ /* 0x000fda000bf05270 */
[----:B------:R-:W-:Y:S05]  /*1be0*/  @!P0 EXIT ;  /* 0x000000000000894d */ /* 0x000fea0003800000 */
[----:B------:R-:W-:-:S09]  /*1bf0*/  UISETP.NE.AND UP0, UPT, UR4, 0x1, UPT ;  /* 0x000000010400788c */ /* 0x000fd2000bf05270 */
[----:B------:R-:W-:Y:S05]  /*1c00*/  BRA.U !UP0, `(.L_x_227) ;  /* 0x0000000508147547 */ /* 0x000fea000b800000 */
[----:B------:R-:W1:Y:S01]  /*1c10*/  S2R R0, SR_TID.X ;  /* 0x0000000000007919 */ /* 0x000e620000002100 */
[----:B------:R-:W2:Y:S01]  /*1c20*/  LDC R9, c[0x0][0x388] ;  /* 0x0000e200ff097b82 */ /* 0x000ea20000000800 */
[----:B-1----:R-:W-:-:S05]  /*1c30*/  LEA R12, R23, R0, 0x7 ;  /* 0x00000000170c7211 */ /* 0x002fca00078e38ff */
[----:B0-----:R-:W-:-:S05]  /*1c40*/  IMAD.WIDE R10, R12, 0x8, R24 ;  /* 0x000000080c0a7825 */ /* 0x001fca00078e0218 */
[----:B------:R-:W3:Y:S01]  /*1c50*/  LDG.E.64 R2, desc[UR6][R10.64] ;  /* 0x000000060a027981 */ /* 0x000ee2000c1e1b00 */
[----:B--2---:R-:W0:Y:S01]  /*1c60*/  MUFU.RCP R0, R9 ;  /* 0x0000000900007308 */ /* 0x004e220000001000 */
[----:B------:R-:W-:Y:S01]  /*1c70*/  BSSY.RECONVERGENT B2, `(.L_x_228) ;  /* 0x000000c000027945 */ /* 0x000fe20003800200 */
        /* <DEDUP_REMOVED lines=11> */
.L_x_229:
[----:B------:R-:W-:Y:S05]  /*1d30*/  BSYNC.RECONVERGENT B2 ;  /* 0x0000000000027941 */ /* 0x000fea0003800200 */
.L_x_228:
        /* <DEDUP_REMOVED lines=14> */
.L_x_231:
[----:B------:R-:W-:Y:S05]  /*1e20*/  BSYNC.RECONVERGENT B2 ;  /* 0x0000000000027941 */ /* 0x000fea0003800200 */
.L_x_230:
        /* <DEDUP_REMOVED lines=17> */
.L_x_233:
[----:B------:R-:W-:Y:S05]  /*1f40*/  BSYNC.RECONVERGENT B2 ;  /* 0x0000000000027941 */ /* 0x000fea0003800200 */
.L_x_232:
        /* <DEDUP_REMOVED lines=14> */
.L_x_235:
[----:B------:R-:W-:Y:S05]  /*2030*/  BSYNC.RECONVERGENT B2 ;  /* 0x0000000000027941 */ /* 0x000fea0003800200 */
.L_x_234:
[----:B------:R1:W-:Y:S01]  /*2040*/  STG.E.64 desc[UR6][R12.64+0x400], R6 ;  /* 0x000400060c007986 */ /* 0x0003e2000c101b06 */
[----:B------:R-:W-:-:S07]  /*2050*/  IADD3 R23, PT, PT, R23, 0x2, RZ ;  /* 0x0000000217177810 */ /* 0x000fce0007ffe0ff */
.L_x_227:
[----:B------:R-:W2:Y:S02]  /*2060*/  LDC R0, c[0x0][0x384] ;  /* 0x0000e100ff007b82 */ /* 0x000ea40000000800 */
[----:B--2---:R-:W-:-:S04]  /*2070*/  LOP3.LUT R0, R0, 0x1, RZ, 0xc0, !PT ;  /* 0x0000000100007812 */ /* 0x004fc800078ec0ff */
[----:B------:R-:W-:-:S13]  /*2080*/  ISETP.NE.U32.AND P0, PT, R0, 0x1, PT ;  /* 0x000000010000780c */ /* 0x000fda0003f05070 */
[----:B------:R-:W-:Y:S05]  /*2090*/  @P0 EXIT ;  /* 0x000000000000094d */ /* 0x000fea0003800000 */
[----:B------:R-:W2:Y:S01]  /*20a0*/  S2R R2, SR_TID.X ;  /* 0x0000000000027919 */ /* 0x000ea20000002100 */
[----:B------:R-:W3:Y:S01]  /*20b0*/  LDC R9, c[0x0][0x388] ;  /* 0x0000e200ff097b82 */ /* 0x000ee20000000800 */
[----:B--2---:R-:W-:-:S05]  /*20c0*/  LEA R23, R23, R2, 0x7 ;  /* 0x0000000217177211 */ /* 0x004fca00078e38ff */
[----:B------:R-:W-:-:S06]  /*20d0*/  IMAD.WIDE R2, R23, 0x8, R24 ;  /* 0x0000000817027825 */ /* 0x000fcc00078e0218 */
[----:B------:R-:W2:Y:S01]  /*20e0*/  LDG.E.64 R2, desc[UR6][R2.64] ;  /* 0x0000000602027981 */ /* 0x000ea2000c1e1b00 */
[----:B---3--:R-:W3:Y:S01]  /*20f0*/  MUFU.RCP R0, R9 ;  /* 0x0000000900007308 */ /* 0x008ee20000001000 */
[----:B------:R-:W-:Y:S01]  /*2100*/  BSSY.RECONVERGENT B2, `(.L_x_236) ;  /* 0x000000c000027945 */ /* 0x000fe20003800200 */
[----:B---3--:R-:W-:-:S04]  /*2110*/  FFMA R5, R0, -R9, 1 ;  /* 0x3f80000000057423 */ /* 0x008fc80000000809 */
[----:B------:R-:W-:Y:S02]  /*2120*/  FFMA R5, R0, R5, R0 ;  /* 0x0000000500057223 */ /* 0x000fe40000000000 */
[----:B--2---:R-:W2:Y:S02]  /*2130*/  FCHK P0, R2, R9 ;  /* 0x0000000902007302 */ /* 0x004ea40000000000 */
[----:B01----:R-:W-:-:S04]  /*2140*/  FFMA R7, R5, R2, RZ ;  /* 0x0000000205077223 */ /* 0x003fc800000000ff */
[----:B------:R-:W-:-:S04]  /*2150*/  FFMA R6, R7, -R9, R2 ;  /* 0x8000000907067223 */ /* 0x000fc80000000002 */
[----:B------:R-:W-:Y:S01]  /*2160*/  FFMA R6, R5, R6, R7 ;  /* 0x0000000605067223 */ /* 0x000fe20000000007 */
[----:B--2---:R-:W-:Y:S06]  /*2170*/  @!P0 BRA `(.L_x_237) ;  /* 0x0000000000108947 */ /* 0x004fec0003800000 */
[----:B------:R-:W-:Y:S02]  /*2180*/  MOV R0, R2 ;  /* 0x0000000200007202 */ /* 0x000fe40000000f00 */
[----:B------:R-:W-:-:S07]  /*2190*/  MOV R4, 0x21b0 ;  /* 0x000021b000047802 */ /* 0x000fce0000000f00 */
[----:B------:R-:W-:Y:S05]  /*21a0*/  CALL.REL.NOINC `($__internal_1_$__cuda_sm3x_div_rn_noftz_f32_slowpath) ;  /* 0x0000002400807944 */ /* 0x000fea0003c00000 */
[----:B------:R-:W-:-:S07]  /*21b0*/  MOV R6, R0 ;  /* 0x0000000000067202 */ /* 0x000fce0000000f00 */
.L_x_237:
[----:B------:R-:W-:Y:S05]  /*21c0*/  BSYNC.RECONVERGENT B2 ;  /* 0x0000000000027941 */ /* 0x000fea0003800200 */
.L_x_236:
        /* <DEDUP_REMOVED lines=14> */
.L_x_239:
[----:B------:R-:W-:Y:S05]  /*22b0*/  BSYNC.RECONVERGENT B2 ;  /* 0x0000000000027941 */ /* 0x000fea0003800200 */
.L_x_238:
[----:B------:R-:W-:-:S05]  /*22c0*/  IMAD.WIDE R26, R23, 0x8, R26 ;  /* 0x00000008171a7825 */ /* 0x000fca00078e021a */
[----:B------:R-:W-:Y:S01]  /*22d0*/  STG.E.64 desc[UR6][R26.64], R6 ;  /* 0x000000061a007986 */ /* 0x000fe2000c101b06 */
[----:B------:R-:W-:Y:S05]  /*22e0*/  EXIT ;  /* 0x000000000000794d */ /* 0x000fea0003800000 */
.L_x_175:
        /* <DEDUP_REMOVED lines=9> */
.L_x_289:
[----:B-1----:R-:W1:Y:S01]  /*2380*/  S2R R0, SR_TID.X ;  /* 0x0000000000007919 */ /* 0x002e620000002100 */
[----:B------:R-:W-:Y:S01]  /*2390*/  BSSY.RECONVERGENT B2, `(.L_x_241) ;  /* 0x0000026000027945 */ /* 0x000fe20003800200 */
[C---:B-1----:R-:W-:Y:S02]  /*23a0*/  LEA R2, R17.reuse, R0, 0x7 ;  /* 0x0000000011027211 */ /* 0x042fe400078e38ff */
[----:B------:R-:W-:Y:S02]  /*23b0*/  IADD3 R17, PT, PT, R17, 0x8, RZ ;  /* 0x0000000811117810 */ /* 0x000fe40007ffe0ff */
[----:B------:R-:W-:Y:S02]  /*23c0*/  ISETP.GE.AND P0, PT, R2, R3, PT ;  /* 0x000000030200720c */ /* 0x000fe40003f06270 */
[----:B------:R-:W-:-:S11]  /*23d0*/  ISETP.NE.AND P2, PT, R17, R18, PT ;  /* 0x000000121100720c */ /* 0x000fd60003f45270 */
        /* <DEDUP_REMOVED lines=16> */
.L_x_244:
[----:B------:R-:W-:Y:S05]  /*24e0*/  BSYNC.RECONVERGENT B3 ;  /* 0x0000000000037941 */ /* 0x000fea0003800200 */
.L_x_243:
        /* <DEDUP_REMOVED lines=13> */
.L_x_246:
[----:B------:R-:W-:Y:S05]  /*25c0*/  BSYNC.RECONVERGENT B3 ;  /* 0x0000000000037941 */ /* 0x000fea0003800200 */
.L_x_245:
[----:B------:R-:W-:-:S05]  /*25d0*/  IMAD.WIDE.U32 R4, R2, 0x8, R26 ;  /* 0x0000000802047825 */ /* 0x000fca00078e001a */
[----:B------:R1:W-:Y:S02]  /*25e0*/  STG.E.64 desc[UR6][R4.64], R6 ;  /* 0x0000000604007986 */ /* 0x0003e4000c101b06 */
.L_x_242:
[----:B------:R-:W-:Y:S05]  /*25f0*/  BSYNC.RECONVERGENT B2 ;  /* 0x0000000000027941 */ /* 0x000fea0003800200 */
.L_x_241:
[----:B------:R-:W-:Y:S01]  /*2600*/  IADD3 R11, PT, PT, R2, 0x80, RZ ;  /* 0x00000080020b7810 */ /* 0x000fe20007ffe0ff */
[----:B------:R-:W-:Y:S03]  /*2610*/  BSSY.RECONVERGENT B2, `(.L_x_247) ;  /* 0x0000023000027945 */ /* 0x000fe60003800200 */
[C---:B------:R-:W-:Y:S01]  /*2620*/  ISETP.GE.AND P0, PT, R11.reuse, R3, PT ;  /* 0x000000030b00720c */ /* 0x040fe20003f06270 */
[----:B-1----:R-:W-:-:S04]  /*2630*/  IMAD.WIDE R6, R11, 0x8, R24 ;  /* 0x000000080b067825 */ /* 0x002fc800078e0218 */
        /* <DEDUP_REMOVED lines=16> */
.L_x_250:
[----:B------:R-:W-:Y:S05]  /*2740*/  BSYNC.RECONVERGENT B3 ;  /* 0x0000000000037941 */ /* 0x000fea0003800200 */
.L_x_249:
        /* <DEDUP_REMOVED lines=13> */
.L_x_252:
[----:B------:R-:W-:Y:S05]  /*2820*/  BSYNC.RECONVERGENT B3 ;  /* 0x0000000000037941 */ /* 0x000fea0003800200 */
.L_x_251:
[----:B------:R1:W-:Y:S02]  /*2830*/  STG.E.64 desc[UR6][R10.64], R12 ;  /* 0x0000000c0a007986 */ /* 0x0003e4000c101b06 */
.L_x_248:
[----:B------:R-:W-:Y:S05]  /*2840*/  BSYNC.RECONVERGENT B2 ;  /* 0x0000000000027941 */ /* 0x000fea0003800200 */
.L_x_247:
[----:B------:R-:W-:Y:S01]  /*2850*/  IADD3 R0, PT, PT, R2, 0x100, RZ ;  /* 0x0000010002007810 */ /* 0x000fe20007ffe0ff */
[----:B------:R-:W-:Y:S03]  /*2860*/  BSSY.RECONVERGENT B2, `(.L_x_253) ;  /* 0x0000021000027945 */ /* 0x000fe60003800200 */
[----:B------:R-:W-:-:S13]  /*2870*/  ISETP.GE.AND P0, PT, R0, R3, PT ;  /* 0x000000030000720c */ /* 0x000fda0003f06270 */
[----:B------:R-:W-:Y:S05]  /*2880*/  @P0 BRA `(.L_x_254) ;  /* 0x0000000000780947 */ /* 0x000fea0003800000 */
[----:B------:R-:W2:Y:S01]  /*2890*/  LDG.E.64 R8, desc[UR6][R6.64+0x400] ;  /* 0x0004000606087981 */ /* 0x000ea2000c1e1b00 */
[----:B0-----:R-:W0:Y:S01]  /*28a0*/  MUFU.RCP R5, R16 ;  /* 0x0000001000057308 */ /* 0x001e220000001000 */
[----:B------:R-:W-:Y:S01]  /*28b0*/  BSSY.RECONVERGENT B3, `(.L_x_255) ;  /* 0x000000c000037945 */ /* 0x000fe20003800200 */
[----:B0-----:R-:W-:-:S04]  /*28c0*/  FFMA R0, R5, -R16, 1 ;  /* 0x3f80000005007423 */ /* 0x001fc80000000810 */
[----:B------:R-:W-:Y:S02]  /*28d0*/  FFMA R5, R5, R0, R5 ;  /* 0x0000000005057223 */ /* 0x000fe40000000005 */
[----:B--2---:R-:W0:Y:S02]  /*28e0*/  FCHK P0, R8, R16 ;  /* 0x0000001008007302 */ /* 0x004e240000000000 */
[----:B-1----:R-:W-:-:S04]  /*28f0*/  FFMA R13, R5, R8, RZ ;  /* 0x00000008050d7223 */ /* 0x002fc800000000ff */
[----:B------:R-:W-:-:S04]  /*2900*/  FFMA R12, R13, -R16, R8 ;  /* 0x800000100d0c7223 */ /* 0x000fc80000000008 */
[----:B------:R-:W-:Y:S01]  /*2910*/  FFMA R12, R5, R12, R13 ;  /* 0x0000000c050c7223 */ /* 0x000fe2000000000d */
[----:B0-----:R-:W-:Y:S06]  /*2920*/  @!P0 BRA `(.L_x_256) ;  /* 0x0000000000108947 */ /* 0x001fec0003800000 */
[----:B------:R-:W-:Y:S02]  /*2930*/  MOV R0, R8 ;  /* 0x0000000800007202 */ /* 0x000fe40000000f00 */
[----:B------:R-:W-:-:S07]  /*2940*/  MOV R4, 0x2960 ;  /* 0x0000296000047802 */ /* 0x000fce0000000f00 */
[----:B------:R-:W-:Y:S05]  /*2950*/  CALL.REL.NOINC `($__internal_1_$__cuda_sm3x_div_rn_noftz_f32_slowpath) ;  /* 0x0000001c00947944 */ /* 0x000fea0003c00000 */
[----:B------:R-:W-:-:S07]  /*2960*/  MOV R12, R0 ;  /* 0x00000000000c7202 */ /* 0x000fce0000000f00 */
.L_x_256:
[----:B------:R-:W-:Y:S05]  /*2970*/  BSYNC.RECONVERGENT B3 ;  /* 0x0000000000037941 */ /* 0x000fea0003800200 */
.L_x_255:
        /* <DEDUP_REMOVED lines=13> */
.L_x_258:
[----:B------:R-:W-:Y:S05]  /*2a50*/  BSYNC.RECONVERGENT B3 ;  /* 0x0000000000037941 */ /* 0x000fea0003800200 */
.L_x_257:
[----:B------:R2:W-:Y:S02]  /*2a60*/  STG.E.64 desc[UR6][R10.64+0x400], R12 ;  /* 0x0004000c0a007986 */ /* 0x0005e4000c101b06 */
.L_x_254:
[----:B------:R-:W-:Y:S05]  /*2a70*/  BSYNC.RECONVERGENT B2 ;  /* 0x0000000000027941 */ /* 0x000fea0003800200 */
.L_x_253:
        /* <DEDUP_REMOVED lines=10> */
[----:B-12---:R-:W-:-:S04]  /*2b20*/  FFMA R13, R5, R8, RZ ;  /* 0x00000008050d7223 */ /* 0x006fc800000000ff */
[----:B------:R-:W-:-:S04]  /*2b30*/  FFMA R12, R13, -R16, R8 ;  /* 0x800000100d0c7223 */ /* 0x000fc80000000008 */
[----:B------:R-:W-:Y:S01]  /*2b40*/  FFMA R12, R5, R12, R13 ;  /* 0x0000000c050c7223 */ /* 0x000fe2000000000d */
[----:B0-----:R-:W-:Y:S06]  /*2b50*/  @!P0 BRA `(.L_x_262) ;  /* 0x0000000000108947 */ /* 0x001fec0003800000 */
[----:B------:R-:W-:Y:S02]  /*2b60*/  MOV R0, R8 ;  /* 0x0000000800007202 */ /* 0x000fe40000000f00 */
[----:B------:R-:W-:-:S07]  /*2b70*/  MOV R4, 0x2b90 ;  /* 0x00002b9000047802 */ /* 0x000fce0000000f00 */
[----:B------:R-:W-:Y:S05]  /*2b80*/  CALL.REL.NOINC `($__internal_1_$__cuda_sm3x_div_rn_noftz_f32_slowpath) ;  /* 0x0000001c00087944 */ /* 0x000fea0003c00000 */
[----:B------:R-:W-:-:S07]  /*2b90*/  MOV R12, R0 ;  /* 0x00000000000c7202 */ /* 0x000fce0000000f00 */
.L_x_262:
[----:B------:R-:W-:Y:S05]  /*2ba0*/  BSYNC.RECONVERGENT B3 ;  /* 0x0000000000037941 */ /* 0x000fea0003800200 */
.L_x_261:
        /* <DEDUP_REMOVED lines=13> */
.L_x_264:
[----:B------:R-:W-:Y:S05]  /*2c80*/  BSYNC.RECONVERGENT B3 ;  /* 0x0000000000037941 */ /* 0x000fea0003800200 */
.L_x_263:
[----:B------:R3:W-:Y:S02]  /*2c90*/  STG.E.64 desc[UR6][R10.64+0x800], R12 ;  /* 0x0008000c0a007986 */ /* 0x0007e4000c101b06 */
.L_x_260:
[----:B------:R-:W-:Y:S05]  /*2ca0*/  BSYNC.RECONVERGENT B2 ;  /* 0x0000000000027941 */ /* 0x000fea0003800200 */
.L_x_259:
        /* <DEDUP_REMOVED lines=10> */
[----:B-123--:R-:W-:-:S04]  /*2d50*/  FFMA R13, R5, R8, RZ ;  /* 0x00000008050d7223 */ /* 0x00efc800000000ff */
[----:B------:R-:W-:-:S04]  /*2d60*/  FFMA R12, R13, -R16, R8 ;  /* 0x800000100d0c7223 */ /* 0x000fc80000000008 */
[----:B------:R-:W-:Y:S01]  /*2d70*/  FFMA R12, R5, R12, R13 ;  /* 0x0000000c050c7223 */ /* 0x000fe2000000000d */
[----:B0-----:R-:W-:Y:S06]  /*2d80*/  @!P0 BRA `(.L_x_268) ;  /* 0x0000000000108947 */ /* 0x001fec0003800000 */
[----:B------:R-:W-:Y:S02]  /*2d90*/  MOV R0, R8 ;  /* 0x0000000800007202 */ /* 0x000fe40000000f00 */
[----:B------:R-:W-:-:S07]  /*2da0*/  MOV R4, 0x2dc0 ;  /* 0x00002dc000047802 */ /* 0x000fce0000000f00 */
[----:B------:R-:W-:Y:S05]  /*2db0*/  CALL.REL.NOINC `($__internal_1_$__cuda_sm3x_div_rn_noftz_f32_slowpath) ;  /* 0x00000018007c7944 */ /* 0x000fea0003c00000 */
[----:B------:R-:W-:-:S07]  /*2dc0*/  MOV R12, R0 ;  /* 0x00000000000c7202 */ /* 0x000fce0000000f00 */
.L_x_268:
[----:B------:R-:W-:Y:S05]  /*2dd0*/  BSYNC.RECONVERGENT B3 ;  /* 0x0000000000037941 */ /* 0x000fea0003800200 */
.L_x_267:
        /* <DEDUP_REMOVED lines=13> */
.L_x_270:
[----:B------:R-:W-:Y:S05]  /*2eb0*/  BSYNC.RECONVERGENT B3 ;  /* 0x0000000000037941 */ /* 0x000fea0003800200 */
.L_x_269:
[----:B------:R4:W-:Y:S02]  /*2ec0*/  STG.E.64 desc[UR6][R10.64+0xc00], R12 ;  /* 0x000c000c0a007986 */ /* 0x0009e4000c101b06 */
.L_x_266:
[----:B------:R-:W-:Y:S05]  /*2ed0*/  BSYNC.RECONVERGENT B2 ;  /* 0x0000000000027941 */ /* 0x000fea0003800200 */
.L_x_265:
        /* <DEDUP_REMOVED lines=10> */
[----:B-1234-:R-:W-:-:S04]  /*2f80*/  FFMA R13, R5, R8, RZ ;  /* 0x00000008050d7223 */ /* 0x01efc800000000ff */
[----:B------:R-:W-:-:S04]  /*2f90*/  FFMA R12, R13, -R16, R8 ;  /* 0x800000100d0c7223 */ /* 0x000fc80000000008 */
[----:B------:R-:W-:Y:S01]  /*2fa0*/  FFMA R12, R5, R12, R13 ;  /* 0x0000000c050c7223 */ /* 0x000fe2000000000d */
[----:B0-----:R-:W-:Y:S06]  /*2fb0*/  @!P0 BRA `(.L_x_274) ;  /* 0x0000000000108947 */ /* 0x001fec0003800000 */
[----:B------:R-:W-:Y:S02]  /*2fc0*/  MOV R0, R8 ;  /* 0x0000000800007202 */ /* 0x000fe40000000f00 */
[----:B------:R-:W-:-:S07]  /*2fd0*/  MOV R4, 0x2ff0 ;  /* 0x00002ff000047802 */ /* 0x000fce0000000f00 */
[----:B------:R-:W-:Y:S05]  /*2fe0*/  CALL.REL.NOINC `($__internal_1_$__cuda_sm3x_div_rn_noftz_f32_slowpath) ;  /* 0x0000001400f07944 */ /* 0x000fea0003c00000 */
[----:B------:R-:W-:-:S07]  /*2ff0*/  MOV R12, R0 ;  /* 0x00000000000c7202 */ /* 0x000fce0000000f00 */
.L_x_274:
[----:B------:R-:W-:Y:S05]  /*3000*/  BSYNC.RECONVERGENT B3 ;  /* 0x0000000000037941 */ /* 0x000fea0003800200 */
.L_x_273:
        /* <DEDUP_REMOVED lines=13> */
.L_x_276:
[----:B------:R-:W-:Y:S05]  /*30e0*/  BSYNC.RECONVERGENT B3 ;  /* 0x0000000000037941 */ /* 0x000fea0003800200 */
.L_x_275:
[----:B------:R0:W-:Y:S02]  /*30f0*/  STG.E.64 desc[UR6][R10.64+0x1000], R12 ;  /* 0x0010000c0a007986 */ /* 0x0001e4000c101b06 */
.L_x_272:
[----:B------:R-:W-:Y:S05]  /*3100*/  BSYNC.RECONVERGENT B2 ;  /* 0x0000000000027941 */ /* 0x000fea0003800200 */
.L_x_271:
        /* <DEDUP_REMOVED lines=18> */
.L_x_280:
[----:B------:R-:W-:Y:S05]  /*3230*/  BSYNC.RECONVERGENT B3 ;  /* 0x0000000000037941 */ /* 0x000fea0003800200 */
.L_x_279:
        /* <DEDUP_REMOVED lines=13> */
.L_x_282:
[----:B------:R-:W-:Y:S05]  /*3310*/  BSYNC.RECONVERGENT B3 ;  /* 0x0000000000037941 */ /* 0x000fea0003800200 */
.L_x_281:
[----:B------:R0:W-:Y:S02]  /*3320*/  STG.E.64 desc[UR6][R10.64+0x1400], R12 ;  /* 0x0014000c0a007986 */ /* 0x0001e4000c101b06 */
.L_x_278:
[----:B------:R-:W-:Y:S05]  /*3330*/  BSYNC.RECONVERGENT B2 ;  /* 0x0000000000027941 */ /* 0x000fea0003800200 */
.L_x_277:
        /* <DEDUP_REMOVED lines=18> */
.L_x_286:
[----:B------:R-:W-:Y:S05]  /*3460*/  BSYNC.RECONVERGENT B3 ;  /* 0x0000000000037941 */ /* 0x000fea0003800200 */
.L_x_285:
        /* <DEDUP_REMOVED lines=13> */
.L_x_288:
[----:B------:R-:W-:Y:S05]  /*3540*/  BSYNC.RECONVERGENT B3 ;  /* 0x0000000000037941 */ /* 0x000fea0003800200 */
.L_x_287:
[----:B------:R0:W-:Y:S02]  /*3550*/  STG.E.64 desc[UR6][R10.64+0x1800], R6 ;  /* 0x001800060a007986 */ /* 0x0001e4000c101b06 */
.L_x_284:
[----:B------:R-:W-:Y:S05]  /*3560*/  BSYNC.RECONVERGENT B2 ;  /* 0x0000000000027941 */ /* 0x000fea0003800200 */
.L_x_283:
[----:B------:R-:W-:Y:S05]  /*3570*/  @P2 BRA `(.L_x_289) ;  /* 0xffffffec00802947 */ /* 0x000fea000383ffff */
.L_x_240:
[----:B------:R-:W-:-:S13]  /*3580*/  ISETP.NE.AND P0, PT, R20, RZ, PT ;  /* 0x000000ff1400720c */ /* 0x000fda0003f05270 */
[----:B------:R-:W-:Y:S05]  /*3590*/  @!P0 EXIT ;  /* 0x000000000000894d */ /* 0x000fea0003800000 */
[----:B------:R-:W5:Y:S01]  /*35a0*/  LDCU UR4, c[0x0][0x384] ;  /* 0x00007080ff0477ac */ /* 0x000f620008000800 */
[----:B------:R-:W-:Y:S01]  /*35b0*/  ISETP.GE.U32.AND P0, PT, R20, 0x4, PT ;  /* 0x000000041400780c */ /* 0x000fe20003f06070 */
[----:B-----5:R-:W-:-:S12]  /*35c0*/  ULOP3.LUT UR4, UR4, 0x3, URZ, 0xc0, !UPT ;  /* 0x0000000304047892 */ /* 0x020fd8000f8ec0ff */
[----:B------:R-:W-:Y:S05]  /*35d0*/  @!P0 BRA `(.L_x_290) ;  /* 0x0000000800788947 */ /* 0x000fea0003800000 */
[----:B------:R-:W5:Y:S01]  /*35e0*/  S2R R0, SR_TID.X ;  /* 0x0000000000007919 */ /* 0x000f620000002100 */
[----:B------:R-:W-:Y:S01]  /*35f0*/  BSSY.RECONVERGENT B2, `(.L_x_291) ;  /* 0x0000026000027945 */ /* 0x000fe20003800200 */
[----:B-----5:R-:W-:-:S04]  /*3600*/  LEA R2, R18, R0, 0x7 ;  /* 0x0000000012027211 */ /* 0x020fc800078e38ff */
[----:B------:R-:W-:-:S13]  /*3610*/  ISETP.GE.AND P0, PT, R2, R3, PT ;  /* 0x000000030200720c */ /* 0x000fda0003f06270 */
[----:B------:R-:W-:Y:S05]  /*3620*/  @P0 BRA `(.L_x_292) ;  /* 0x0000000000880947 */ /* 0x000fea0003800000 */
[----:B0-----:R-:W-:Y:S01]  /*3630*/  IMAD.WIDE R6, R2, 0x8, R24 ;  /* 0x0000000802067825 */ /* 0x001fe200078e0218 */
[----:B-1234-:R-:W0:Y:S05]  /*3640*/  LDC R11, c[0x0][0x388] ;  /* 0x0000e200ff0b7b82 */ /* 0x01ee2a0000000800 */
        /* <DEDUP_REMOVED lines=14> */
.L_x_294:
[----:B------:R-:W-:Y:S05]  /*3730*/  BSYNC.RECONVERGENT B3 ;  /* 0x0000000000037941 */ /* 0x000fea0003800200 */
.L_x_293:
        /* <DEDUP_REMOVED lines=14> */
.L_x_296:
[----:B------:R-:W-:Y:S05]  /*3820*/  BSYNC.RECONVERGENT B3 ;  /* 0x0000000000037941 */ /* 0x000fea0003800200 */
.L_x_295:
[----:B------:R-:W-:-:S05]  /*3830*/  IMAD.WIDE R4, R2, 0x8, R26 ;  /* 0x0000000802047825 */ /* 0x000fca00078e021a */
[----:B------:R0:W-:Y:S02]  /*3840*/  STG.E.64 desc[UR6][R4.64], R10 ;  /* 0x0000000a04007986 */ /* 0x0001e4000c101b06 */
.L_x_292:
[----:B------:R-:W-:Y:S05]  /*3850*/  BSYNC.RECONVERGENT B2 ;  /* 0x0000000000027941 */ /* 0x000fea0003800200 */
.L_x_291:
[----:B------:R-:W-:Y:S01]  /*3860*/  IADD3 R9, PT, PT, R2, 0x80, RZ ;  /* 0x0000008002097810 */ /* 0x000fe20007ffe0ff */
[----:B------:R-:W-:Y:S03]  /*3870*/  BSSY.RECONVERGENT B2, `(.L_x_297) ;  /* 0x0000025000027945 */ /* 0x000fe60003800200 */
        /* <DEDUP_REMOVED lines=18> */
.L_x_300:
[----:B------:R-:W-:Y:S05]  /*39a0*/  BSYNC.RECONVERGENT B3 ;  /* 0x0000000000037941 */ /* 0x000fea0003800200 */
.L_x_299:
        /* <DEDUP_REMOVED lines=14> */
.L_x_302:
[----:B------:R-:W-:Y:S05]  /*3a90*/  BSYNC.RECONVERGENT B3 ;  /* 0x0000000000037941 */ /* 0x000fea0003800200 */
.L_x_301:
[----:B------:R-:W-:-:S05]  /*3aa0*/  IMAD.WIDE R4, R9, 0x8, R26 ;  /* 0x0000000809047825 */ /* 0x000fca00078e021a */
[----:B------:R0:W-:Y:S02]  /*3ab0*/  STG.E.64 desc[UR6][R4.64], R10 ;  /* 0x0000000a04007986 */ /* 0x0001e4000c101b06 */
.L_x_298:
[----:B------:R-:W-:Y:S05]  /*3ac0*/  BSYNC.RECONVERGENT B2 ;  /* 0x0000000000027941 */ /* 0x000fea0003800200 */
.L_x_297:
        /* <DEDUP_REMOVED lines=20> */
.L_x_306:
[----:B------:R-:W-:Y:S05]  /*3c10*/  BSYNC.RECONVERGENT B3 ;  /* 0x0000000000037941 */ /* 0x000fea0003800200 */
.L_x_305:
        /* <DEDUP_REMOVED lines=14> */
.L_x_308:
[----:B------:R-:W-:Y:S05]  /*3d00*/  BSYNC.RECONVERGENT B3 ;  /* 0x0000000000037941 */ /* 0x000fea0003800200 */
.L_x_307:
[----:B------:R-:W-:-:S05]  /*3d10*/  IMAD.WIDE R4, R9, 0x8, R26 ;  /* 0x0000000809047825 */ /* 0x000fca00078e021a */
[----:B------:R0:W-:Y:S02]  /*3d20*/  STG.E.64 desc[UR6][R4.64], R10 ;  /* 0x0000000a04007986 */ /* 0x0001e4000c101b06 */
.L_x_304:
[----:B------:R-:W-:Y:S05]  /*3d30*/  BSYNC.RECONVERGENT B2 ;  /* 0x0000000000027941 */ /* 0x000fea0003800200 */
.L_x_303:
        /* <DEDUP_REMOVED lines=20> */
.L_x_312:
[----:B------:R-:W-:Y:S05]  /*3e80*/  BSYNC.RECONVERGENT B3 ;  /* 0x0000000000037941 */ /* 0x000fea0003800200 */
.L_x_311:
        /* <DEDUP_REMOVED lines=14> */
.L_x_314:
[----:B------:R-:W-:Y:S05]  /*3f70*/  BSYNC.RECONVERGENT B3 ;  /* 0x0000000000037941 */ /* 0x000fea0003800200 */
.L_x_313:
[----:B------:R-:W-:-:S05]  /*3f80*/  IMAD.WIDE R4, R2, 0x8, R26 ;  /* 0x0000000802047825 */ /* 0x000fca00078e021a */
[----:B------:R0:W-:Y:S02]  /*3f90*/  STG.E.64 desc[UR6][R4.64], R10 ;  /* 0x0000000a04007986 */ /* 0x0001e4000c101b06 */
.L_x_310:
[----:B------:R-:W-:Y:S05]  /*3fa0*/  BSYNC.RECONVERGENT B2 ;  /* 0x0000000000027941 */ /* 0x000fea0003800200 */
.L_x_309:
[----:B------:R-:W-:-:S07]  /*3fb0*/  IADD3 R18, PT, PT, R18, 0x4, RZ ;  /* 0x0000000412127810 */ /* 0x000fce0007ffe0ff */
.L_x_290:
[----:B------:R-:W-:-:S13]  /*3fc0*/  ISETP.NE.AND P0, PT, RZ, UR4, PT ;  /* 0x00000004ff007c0c */ /* 0x000fda000bf05270 */
[----:B------:R-:W-:Y:S05]  /*3fd0*/  @!P0 EXIT ;  /* 0x000000000000894d */ /* 0x000fea0003800000 */
[----:B------:R-:W-:-:S09]  /*3fe0*/  UISETP.NE.AND UP0, UPT, UR4, 0x1, UPT ;  /* 0x000000010400788c */ /* 0x000fd2000bf05270 */
[----:B------:R-:W-:Y:S05]  /*3ff0*/  BRA.U !UP0, `(.L_x_315) ;  /* 0x0000000508407547 */ /* 0x000fea000b800000 */
        /* <DEDUP_REMOVED lines=21> */
.L_x_319:
[----:B------:R-:W-:Y:S05]  /*4150*/  BSYNC.RECONVERGENT B3 ;  /* 0x0000000000037941 */ /* 0x000fea0003800200 */
.L_x_318:
        /* <DEDUP_REMOVED lines=14> */
.L_x_321:
[----:B------:R-:W-:Y:S05]  /*4240*/  BSYNC.RECONVERGENT B3 ;  /* 0x0000000000037941 */ /* 0x000fea0003800200 */
.L_x_320:
[----:B------:R-:W-:-:S05]  /*4250*/  IMAD.WIDE R4, R2, 0x8, R26 ;  /* 0x0000000802047825 */ /* 0x000fca00078e021a */
[----:B------:R0:W-:Y:S02]  /*4260*/  STG.E.64 desc[UR6][R4.64], R10 ;  /* 0x0000000a04007986 */ /* 0x0001e4000c101b06 */
.L_x_317:
[----:B------:R-:W-:Y:S05]  /*4270*/  BSYNC.RECONVERGENT B2 ;  /* 0x0000000000027941 */ /* 0x000fea0003800200 */
.L_x_316:
        /* <DEDUP_REMOVED lines=20> */
.L_x_325:
[----:B------:R-:W-:Y:S05]  /*43c0*/  BSYNC.RECONVERGENT B3 ;  /* 0x0000000000037941 */ /* 0x000fea0003800200 */
.L_x_324:
        /* <DEDUP_REMOVED lines=14> */
.L_x_327:
[----:B------:R-:W-:Y:S05]  /*44b0*/  BSYNC.RECONVERGENT B3 ;  /* 0x0000000000037941 */ /* 0x000fea0003800200 */
.L_x_326:
[----:B------:R-:W-:-:S05]  /*44c0*/  IMAD.WIDE R4, R2, 0x8, R26 ;  /* 0x0000000802047825 */ /* 0x000fca00078e021a */
[----:B------:R0:W-:Y:S02]  /*44d0*/  STG.E.64 desc[UR6][R4.64], R10 ;  /* 0x0000000a04007986 */ /* 0x0001e4000c101b06 */
.L_x_323:
[----:B------:R-:W-:Y:S05]  /*44e0*/  BSYNC.RECONVERGENT B2 ;  /* 0x0000000000027941 */ /* 0x000fea0003800200 */
.L_x_322:
[----:B------:R-:W-:-:S07]  /*44f0*/  IADD3 R18, PT, PT, R18, 0x2, RZ ;  /* 0x0000000212127810 */ /* 0x000fce0007ffe0ff */
.L_x_315:
[----:B------:R-:W5:Y:S02]  /*4500*/  LDC R0, c[0x0][0x384] ;  /* 0x0000e100ff007b82 */ /* 0x000f640000000800 */
[----:B-----5:R-:W-:-:S04]  /*4510*/  LOP3.LUT R0, R0, 0x1, RZ, 0xc0, !PT ;  /* 0x0000000100007812 */ /* 0x020fc800078ec0ff */
[----:B------:R-:W-:-:S13]  /*4520*/  ISETP.NE.U32.AND P0, PT, R0, 0x1, PT ;  /* 0x000000010000780c */ /* 0x000fda0003f05070 */
[----:B------:R-:W-:Y:S05]  /*4530*/  @P0 EXIT ;  /* 0x000000000000094d */ /* 0x000fea0003800000 */
[----:B------:R-:W5:Y:S02]  /*4540*/  S2R R2, SR_TID.X ;  /* 0x0000000000027919 */ /* 0x000f640000002100 */
[----:B-----5:R-:W-:-:S04]  /*4550*/  LEA R18, R18, R2, 0x7 ;  /* 0x0000000212127211 */ /* 0x020fc800078e38ff */
[----:B------:R-:W-:-:S13]  /*4560*/  ISETP.GE.AND P0, PT, R18, R3, PT ;  /* 0x000000031200720c */ /* 0x000fda0003f06270 */
[----:B------:R-:W-:Y:S05]  /*4570*/  @P0 EXIT ;  /* 0x000000000000094d */ /* 0x000fea0003800000 */
[----:B------:R-:W-:Y:S01]  /*4580*/  IMAD.WIDE R2, R18, 0x8, R24 ;  /* 0x0000000812027825 */ /* 0x000fe200078e0218 */
[----:B------:R-:W5:Y:S05]  /*4590*/  LDC R9, c[0x0][0x388] ;  /* 0x0000e200ff097b82 */ /* 0x000f6a0000000800 */
[----:B------:R-:W2:Y:S01]  /*45a0*/  LDG.E.64 R2, desc[UR6][R2.64] ;  /* 0x0000000602027981 */ /* 0x000ea2000c1e1b00 */
[----:B------:R-:W-:Y:S01]  /*45b0*/  BSSY.RECONVERGENT B2, `(.L_x_328) ;  /* 0x000000d000027945 */ /* 0x000fe20003800200 */
[----:B-----5:R-:W0:Y:S02]  /*45c0*/  MUFU.RCP R0, R9 ;  /* 0x0000000900007308 */ /* 0x020e240000001000 */
        /* <DEDUP_REMOVED lines=9> */
[----:B-1-34-:R-:W-:Y:S05]  /*4660*/  CALL.REL.NOINC `($__internal_1_$__cuda_sm3x_div_rn_noftz_f32_slowpath) ;  /* 0x0000000000507944 */ /* 0x01afea0003c00000 */
[----:B------:R-:W-:-:S07]  /*4670*/  MOV R6, R0 ;  /* 0x0000000000067202 */ /* 0x000fce0000000f00 */
.L_x_329:
[----:B------:R-:W-:Y:S05]  /*4680*/  BSYNC.RECONVERGENT B2 ;  /* 0x0000000000027941 */ /* 0x000fea0003800200 */
.L_x_328:
        /* <DEDUP_REMOVED lines=12> */
[----:B-1-34-:R-:W-:Y:S05]  /*4750*/  CALL.REL.NOINC `($__internal_1_$__cuda_sm3x_div_rn_noftz_f32_slowpath) ;  /* 0x0000000000147944 */ /* 0x01afea0003c00000 */
[----:B------:R-:W-:-:S07]  /*4760*/  MOV R7, R0 ;  /* 0x0000000000077202 */ /* 0x000fce0000000f00 */
.L_x_331:
[----:B------:R-:W-:Y:S05]  /*4770*/  BSYNC.RECONVERGENT B2 ;  /* 0x0000000000027941 */ /* 0x000fea0003800200 */
.L_x_330:
[----:B------:R-:W-:-:S05]  /*4780*/  IMAD.WIDE R18, R18, 0x8, R26 ;  /* 0x0000000812127825 */ /* 0x000fca00078e021a */
[----:B------:R-:W-:Y:S01]  /*4790*/  STG.E.64 desc[UR6][R18.64], R6 ;  /* 0x0000000612007986 */ /* 0x000fe2000c101b06 */
[----:B------:R-:W-:Y:S05]  /*47a0*/  EXIT ;  /* 0x000000000000794d */ /* 0x000fea0003800000 */
        .weak           $__internal_1_$__cuda_sm3x_div_rn_noftz_f32_slowpath
        .type           $__internal_1_$__cuda_sm3x_div_rn_noftz_f32_slowpath,@function
        .size           $__internal_1_$__cuda_sm3x_div_rn_noftz_f32_slowpath,(.L_x_346 - $__internal_1_$__cuda_sm3x_div_rn_noftz_f32_slowpath)
$__internal_1_$__cuda_sm3x_div_rn_noftz_f32_slowpath:
[----:B------:R-:W0:Y:S01]  /*47b0*/  LDC R5, c[0x0][0x388] ;  /* 0x0000e200ff057b82 */ /* 0x000e220000000800 */
[----:B------:R-:W-:Y:S01]  /*47c0*/  SHF.R.U32.HI R14, RZ, 0x17, R0 ;  /* 0x00000017ff0e7819 */ /* 0x000fe20000011600 */
[----:B------:R-:W-:Y:S03]  /*47d0*/  BSSY.RECONVERGENT B0, `(.L_x_332) ;  /* 0x0000066000007945 */ /* 0x000fe60003800200 */
[----:B------:R-:W-:-:S04]  /*47e0*/  LOP3.LUT R14, R14, 0xff, RZ, 0xc0, !PT ;  /* 0x000000ff0e0e7812 */ /* 0x000fc800078ec0ff */
[----:B------:R-:W-:Y:S02]  /*47f0*/  IADD3 R15, PT, PT, R14, -0x1, RZ ;  /* 0xffffffff0e0f7810 */ /* 0x000fe40007ffe0ff */
[----:B0-----:R-:W-:-:S04]  /*4800*/  SHF.R.U32.HI R21, RZ, 0x17, R5 ;  /* 0x00000017ff157819 */ /* 0x001fc80000011605 */
[----:B------:R-:W-:-:S04]  /*4810*/  LOP3.LUT R21, R21, 0xff, RZ, 0xc0, !PT ;  /* 0x000000ff15157812 */ /* 0x000fc800078ec0ff */
[----:B------:R-:W-:-:S04]  /*4820*/  IADD3 R19, PT, PT, R21, -0x1, RZ ;  /* 0xffffffff15137810 */ /* 0x000fc80007ffe0ff */
[----:B------:R-:W-:-:S04]  /*4830*/  ISETP.GT.U32.AND P0, PT, R19, 0xfd, PT ;  /* 0x000000fd1300780c */ /* 0x000fc80003f04070 */
[----:B------:R-:W-:-:S13]  /*4840*/  ISETP.GT.U32.OR P0, PT, R15, 0xfd, P0 ;  /* 0x000000fd0f00780c */ /* 0x000fda0000704470 */
[----:B------:R-:W-:Y:S01]  /*4850*/  @!P0 MOV R8, RZ ;  /* 0x000000ff00088202 */ /* 0x000fe20000000f00 */
[----:B------:R-:W-:Y:S06]  /*4860*/  @!P0 BRA `(.L_x_333) ;  /* 0x0000000000648947 */ /* 0x000fec0003800000 */
[----:B------:R-:W0:Y:S01]  /*4870*/  LDC R8, c[0x0][0x388] ;  /* 0x0000e200ff087b82 */ /* 0x000e220000000800 */
[----:B------:R-:W-:Y:S02]  /*4880*/  FSETP.GTU.FTZ.AND P0, PT, |R0|, +INF , PT ;  /* 0x7f8000000000780b */ /* 0x000fe40003f1c200 */
[----:B0-----:R-:W-:-:S04]  /*4890*/  FSETP.GTU.FTZ.AND P1, PT, |R8|, +INF , PT ;  /* 0x7f8000000800780b */ /* 0x001fc80003f3c200 */
        /* <DEDUP_REMOVED lines=15> */
[----:B------:R-:W0:Y:S01]  /*4990*/  LDC R15, c[0x0][0x388] ;  /* 0x0000e200ff0f7b82 */ /* 0x000e220000000800 */
[----:B------:R-:W-:-:S10]  /*49a0*/  ISETP.GE.AND P1, PT, R19, RZ, PT ;  /* 0x000000ff1300720c */ /* 0x000fd40003f26270 */
[----:B------:R-:W-:Y:S01]  /*49b0*/  @P0 MOV R8, RZ ;  /* 0x000000ff00080202 */ /* 0x000fe20000000f00 */
[----:B------:R-:W-:Y:S01]  /*49c0*/  @!P0 FFMA R0, R0, 1.84467440737095516160e+19, RZ ;  /* 0x5f80000000008823 */ /* 0x000fe200000000ff */
[----:B------:R-:W-:-:S04]  /*49d0*/  @!P0 MOV R8, 0xffffffc0 ;  /* 0xffffffc000088802 */ /* 0x000fc80000000f00 */
[----:B------:R-:W-:Y:S01]  /*49e0*/  @!P1 IADD3 R8, PT, PT, R8, 0x40, RZ ;  /* 0x0000004008089810 */ /* 0x000fe20007ffe0ff */
[----:B0-----:R-:W-:-:S07]  /*49f0*/  @!P1 FFMA R5, R15, 1.84467440737095516160e+19, RZ ;  /* 0x5f8000000f059823 */ /* 0x001fce00000000ff */
.L_x_333:
        /* <DEDUP_REMOVED lines=33> */
[----:B------:R-:W-:Y:S02]  /*4c10*/  ISETP.NE.AND P3, PT, R8, RZ, PT ;  /* 0x000000ff0800720c */ /* 0x000fe40003f65270 */
        /* <DEDUP_REMOVED lines=17> */
.L_x_340:
[----:B------:R-:W-:-:S04]  /*4d30*/  LOP3.LUT R5, R5, 0x80000000, RZ, 0xc0, !PT ;  /* 0x8000000005057812 */ /* 0x000fc800078ec0ff */
[----:B------:R-:W-:Y:S01]  /*4d40*/  LOP3.LUT R5, R5, 0x7f800000, RZ, 0xfc, !PT ;  /* 0x7f80000005057812 */ /* 0x000fe200078efcff */
[----:B------:R-:W-:Y:S06]  /*4d50*/  BRA `(.L_x_341) ;  /* 0x0000000000047947 */ /* 0x000fec0003800000 */
.L_x_339:
[----:B------:R-:W-:-:S07]  /*4d60*/  LEA R5, R19, R5, 0x17 ;  /* 0x0000000513057211 */ /* 0x000fce00078eb8ff */
.L_x_341:
[----:B------:R-:W-:Y:S05]  /*4d70*/  BSYNC.RECONVERGENT B1 ;  /* 0x0000000000017941 */ /* 0x000fea0003800200 */
.L_x_338:
[----:B------:R-:W-:Y:S01]  /*4d80*/  MOV R0, R5 ;  /* 0x0000000500007202 */ /* 0x000fe20000000f00 */
[----:B------:R-:W-:Y:S06]  /*4d90*/  BRA `(.L_x_342) ;  /* 0x0000000000247947 */ /* 0x000fec0003800000 */
.L_x_337:
[----:B------:R-:W-:-:S04]  /*4da0*/  LOP3.LUT R0, R5, 0x80000000, R0, 0x48, !PT ;  /* 0x8000000005007812 */ /* 0x000fc800078e4800 */
[----:B------:R-:W-:Y:S01]  /*4db0*/  LOP3.LUT R0, R0, 0x7f800000, RZ, 0xfc, !PT ;  /* 0x7f80000000007812 */ /* 0x000fe200078efcff */
[----:B------:R-:W-:Y:S06]  /*4dc0*/  BRA `(.L_x_342) ;  /* 0x0000000000187947 */ /* 0x000fec0003800000 */
.L_x_336:
[----:B------:R-:W-:Y:S01]  /*4dd0*/  LOP3.LUT R0, R5, 0x80000000, R0, 0x48, !PT ;  /* 0x8000000005007812 */ /* 0x000fe200078e4800 */
[----:B------:R-:W-:Y:S06]  /*4de0*/  BRA `(.L_x_342) ;  /* 0x0000000000107947 */ /* 0x000fec0003800000 */
.L_x_335:
[----:B------:R-:W0:Y:S01]  /*4df0*/  MUFU.RSQ R0, -QNAN ;  /* 0xffc0000000007908 */ /* 0x000e220000001400 */
[----:B------:R-:W-:Y:S05]  /*4e00*/  BRA `(.L_x_342) ;  /* 0x0000000000087947 */ /* 0x000fea0003800000 */
.L_x_334:
[----:B------:R-:W0:Y:S02]  /*4e10*/  LDC R5, c[0x0][0x388] ;  /* 0x0000e200ff057b82 */ /* 0x000e240000000800 */
[----:B0-----:R-:W-:-:S07]  /*4e20*/  FADD.FTZ R0, R0, R5 ;  /* 0x0000000500007221 */ /* 0x001fce0000010000 */
.L_x_342:
[----:B------:R-:W-:Y:S05]  /*4e30*/  BSYNC.RECONVERGENT B0 ;  /* 0x0000000000007941 */ /* 0x000fea0003800200 */
.L_x_332:
[----:B------:R-:W-:-:S04]  /*4e40*/  HFMA2 R5, -RZ, RZ, 0, 0 ;  /* 0x00000000ff057431 */ /* 0x000fc800000001ff */
[----:B0-----:R-:W-:Y:S05]  /*4e50*/  RET.REL.NODEC R4 `(_ZN3cub18CUB_300001_SM_10006detail9transform16transform_kernelINS2_10policy_hubILb1EN4cuda3std3__45tupleIJN6thrust24THRUST_300001_SM_1000_NS6detail15normal_iteratorINSA_10device_ptrI6float2EEEEEEEE10policy1000Ei14CufftNormalizeSG_JPSE_EEEvT0_iT1_T2_DpNS2_10kernel_argIT3_EE) ;  /* 0xffffffb004687950 */ /* 0x001fea0003c3ffff */
.L_x_343:
        /* <DEDUP_REMOVED lines=10> */
.L_x_346:


//--------------------- .text._ZN3cub18CUB_300001_SM_10006detail11EmptyKernelIvEEvv --------------------------
	.section	.text._ZN3cub18CUB_300001_SM_10006detail11EmptyKernelIvEEvv,"ax",@progbits
	.align	128
        .global         _ZN3cub18CUB_300001_SM_10006detail11EmptyKernelIvEEvv
        .type           _ZN3cub18CUB_300001_SM_10006detail11EmptyKernelIvEEvv,@function
        .size           _ZN3cub18CUB_300001_SM_10006detail11EmptyKernelIvEEvv,(.L_x_349 - _ZN3cub18CUB_300001_SM_10006detail11EmptyKernelIvEEvv)
        .other          _ZN3cub18CUB_300001_SM_10006detail11EmptyKernelIvEEvv,@"STO_CUDA_ENTRY STV_DEFAULT"
_ZN3cub18CUB_300001_SM_10006detail11EmptyKernelIvEEvv:
.text._ZN3cub18CUB_300001_SM_10006detail11EmptyKernelIvEEvv:
[----:B------:R-:W-:Y:S01]  /*0000*/  LDC R1, c[0x0][0x37c] ;  /* 0x0000df00ff017b82 */ /* 0x000fe20000000800 */
[----:B------:R-:W-:Y:S05]  /*0010*/  EXIT ;  /* 0x000000000000794d */ /* 0x000fea0003800000 */
.L_x_344:
        /* <DEDUP_REMOVED lines=14> */
.L_x_349:


//--------------------- .nv.shared.reserved.0     --------------------------
	.section	.nv.shared.reserved.0,"aw",@nobits
	.weak		__nv_reservedSMEM_offset_0_alias
	.size		__nv_reservedSMEM_offset_0_alias, 0, 64
	.other		__nv_reservedSMEM_offset_0_alias,@"STO_CUDA_RESERVED_SHARED STV_DEFAULT"
__nv_reservedSMEM_offset_0_alias:
	.zero		0
	.zero		64


//--------------------- .nv.global                --------------------------
	.section	.nv.global,"aw",@nobits
.nv.global:
	.type		_ZN34_INTERNAL_e652cdcf_4_k_cu_ce9824816thrust24THRUST_300001_SM_1000_NS3seqE,@object
	.size		_ZN34_INTERNAL_e652cdcf_4_k_cu_ce9824816thrust24THRUST_300001_SM_1000_NS3seqE,(_ZN34_INTERNAL_e652cdcf_4_k_cu_ce9824814cuda3std3__48in_placeE - _ZN34_INTERNAL_e652cdcf_4_k_cu_ce9824816thrust24THRUST_300001_SM_1000_NS3seqE)
_ZN34_INTERNAL_e652cdcf_4_k_cu_ce9824816thrust24THRUST_300001_SM_1000_NS3seqE:
	.zero		1
	.type		_ZN34_INTERNAL_e652cdcf_4_k_cu_ce9824814cuda3std3__48in_placeE,@object
	.size		_ZN34_INTERNAL_e652cdcf_4_k_cu_ce9824814cuda3std3__48in_placeE,(_ZN34_INTERNAL_e652cdcf_4_k_cu_ce9824814cuda3std6ranges3__45__cpo4sizeE - _ZN34_INTERNAL_e652cdcf_4_k_cu_ce9824814cuda3std3__48in_placeE)
_ZN34_INTERNAL_e652cdcf_4_k_cu_ce9824814cuda3std3__48in_placeE:
	.zero		1
	.type		_ZN34_INTERNAL_e652cdcf_4_k_cu_ce9824814cuda3std6ranges3__45__cpo4sizeE,@object
	.size		_ZN34_INTERNAL_e652cdcf_4_k_cu_ce9824814cuda3std6ranges3__45__cpo4sizeE,(_ZN34_INTERNAL_e652cdcf_4_k_cu_ce9824816thrust24THRUST_300001_SM_1000_NS12placeholders2_3E - _ZN34_INTERNAL_e652cdcf_4_k_cu_ce9824814cuda3std6ranges3__45__cpo4sizeE)
_ZN34_INTERNAL_e652cdcf_4_k_cu_ce9824814cuda3std6ranges3__45__cpo4sizeE:
	.zero		1
	.type		_ZN34_INTERNAL_e652cdcf_4_k_cu_ce9824816thrust24THRUST_300001_SM_1000_NS12placeholders2_3E,@object
	.size		_ZN34_INTERNAL_e652cdcf_4_k_cu_ce9824816thrust24THRUST_300001_SM_1000_NS12placeholders2_3E,(_ZN34_INTERNAL_e652cdcf_4_k_cu_ce9824814cuda3std3__45__cpo6cbeginE - _ZN34_INTERNAL_e652cdcf_4_k_cu_ce9824816thrust24THRUST_300001_SM_1000_NS12placeholders2_3E)
_ZN34_INTERNAL_e652cdcf_4_k_cu_ce9824816thrust24THRUST_300001_SM_1000_NS12placeholders2_3E:
	.zero		1
	.type		_ZN34_INTERNAL_e652cdcf_4_k_cu_ce9824814cuda3std3__45__cpo6cbeginE,@object
	.size		_ZN34_INTERNAL_e652cdcf_4_k_cu_ce9824814cuda3std3__45__cpo6cbeginE,(_ZN34_INTERNAL_e652cdcf_4_k_cu_ce9824814cuda3std6ranges3__45__cpo6cbeginE - _ZN34_INTERNAL_e652cdcf_4_k_cu_ce9824814cuda3std3__45__cpo6cbeginE)
_ZN34_INTERNAL_e652cdcf_4_k_cu_ce9824814cuda3std3__45__cpo6cbeginE:
	.zero		1
	.type		_ZN34_INTERNAL_e652cdcf_4_k_cu_ce9824814cuda3std6ranges3__45__cpo6cbeginE,@object
	.size		_ZN34_INTERNAL_e652cdcf_4_k_cu_ce9824814cuda3std6ranges3__45__cpo6cbeginE,(_ZN34_INTERNAL_e652cdcf_4_k_cu_ce9824816thrust24THRUST_300001_SM_1000_NS12placeholders2_7E - _ZN34_INTERNAL_e652cdcf_4_k_cu_ce9824814cuda3std6ranges3__45__cpo6cbeginE)
_ZN34_INTERNAL_e652cdcf_4_k_cu_ce9824814cuda3std6ranges3__45__cpo6cbeginE:
	.zero		1
	.type		_ZN34_INTERNAL_e652cdcf_4_k_cu_ce9824816thrust24THRUST_300001_SM_1000_NS12placeholders2_7E,@object
	.size		_ZN34_INTERNAL_e652cdcf_4_k_cu_ce9824816thrust24THRUST_300001_SM_1000_NS12placeholders2_7E,(_ZN34_INTERNAL_e652cdcf_4_k_cu_ce9824814cuda3std3__45__cpo7crbeginE - _ZN34_INTERNAL_e652cdcf_4_k_cu_ce9824816thrust24THRUST_300001_SM_1000_NS12placeholders2_7E)
_ZN34_INTERNAL_e652cdcf_4_k_cu_ce9824816thrust24THRUST_300001_SM_1000_NS12placeholders2_7E:
	.zero		1
	.type		_ZN34_INTERNAL_e652cdcf_4_k_cu_ce9824814cuda3std3__45__cpo7crbeginE,@object
	.size		_ZN34_INTERNAL_e652cdcf_4_k_cu_ce9824814cuda3std3__45__cpo7crbeginE,(_ZN34_INTERNAL_e652cdcf_4_k_cu_ce9824814cuda3std6ranges3__45__cpo4nextE - _ZN34_INTERNAL_e652cdcf_4_k_cu_ce9824814cuda3std3__45__cpo7crbeginE)
_ZN34_INTERNAL_e652cdcf_4_k_cu_ce9824814cuda3std3__45__cpo7crbeginE:
	.zero		1
	.type		_ZN34_INTERNAL_e652cdcf_4_k_cu_ce9824814cuda3std6ranges3__45__cpo4nextE,@object
	.size		_ZN34_INTERNAL_e652cdcf_4_k_cu_ce9824814cuda3std6ranges3__45__cpo4nextE,(_ZN34_INTERNAL_e652cdcf_4_k_cu_ce9824814cuda3std6ranges3__45__cpo4swapE - _ZN34_INTERNAL_e652cdcf_4_k_cu_ce9824814cuda3std6ranges3__45__cpo4nextE)
_ZN34_INTERNAL_e652cdcf_4_k_cu_ce9824814cuda3std6ranges3__45__cpo4nextE:
	.zero		1
	.type		_ZN34_INTERNAL_e652cdcf_4_k_cu_ce9824814cuda3std6ranges3__45__cpo4swapE,@object
	.size		_ZN34_INTERNAL_e652cdcf_4_k_cu_ce9824814cuda3std6ranges3__45__cpo4swapE,(_ZN34_INTERNAL_e652cdcf_4_k_cu_ce9824816thrust24THRUST_300001_SM_1000_NS8cuda_cub10par_nosyncE - _ZN34_INTERNAL_e652cdcf_4_k_cu_ce9824814cuda3std6ranges3__45__cpo4swapE)
_ZN34_INTERNAL_e652cdcf_4_k_cu_ce9824814cuda3std6ranges3__45__cpo4swapE:
	.zero		1
	.type		_ZN34_INTERNAL_e652cdcf_4_k_cu_ce9824816thrust24THRUST_300001_SM_1000_NS8cuda_cub10par_nosyncE,@object
	.size		_ZN34_INTERNAL_e652cdcf_4_k_cu_ce9824816thrust24THRUST_300001_SM_1000_NS8cuda_cub10par_nosyncE,(_ZN34_INTERNAL_e652cdcf_4_k_cu_ce9824816thrust24THRUST_300001_SM_1000_NS12placeholders2_9E - _ZN34_INTERNAL_e652cdcf_4_k_cu_ce9824816thrust24THRUST_300001_SM_1000_NS8cuda_cub10par_nosyncE)
_ZN34_INTERNAL_e652cdcf_4_k_cu_ce9824816thrust24THRUST_300001_SM_1000_NS8cuda_cub10par_nosyncE:
	.zero		1
	.type		_ZN34_INTERNAL_e652cdcf_4_k_cu_ce9824816thrust24THRUST_300001_SM_1000_NS12placeholders2_9E,@object
	.size		_ZN34_INTERNAL_e652cdcf_4_k_cu_ce9824816thrust24THRUST_300001_SM_1000_NS12placeholders2_9E,(_ZN34_INTERNAL_e652cdcf_4_k_cu_ce9824814cuda3std3__436_GLOBAL__N__e652cdcf_4_k_cu_ce9824816ignoreE - _ZN34_INTERNAL_e652cdcf_4_k_cu_ce9824816thrust24THRUST_300001_SM_1000_NS12placeholders2_9E)
_ZN34_INTERNAL_e652cdcf_4_k_cu_ce9824816thrust24THRUST_300001_SM_1000_NS12placeholders2_9E:
	.zero		1
	.type		_ZN34_INTERNAL_e652cdcf_4_k_cu_ce9824814cuda3std3__436_GLOBAL__N__e652cdcf_4_k_cu_ce9824816ignoreE,@object
	.size		_ZN34_INTERNAL_e652cdcf_4_k_cu_ce9824814cuda3std3__436_GLOBAL__N__e652cdcf_4_k_cu_ce9824816ignoreE,(_ZN34_INTERNAL_e652cdcf_4_k_cu_ce9824814cuda3std6ranges3__45__cpo4dataE - _ZN34_INTERNAL_e652cdcf_4_k_cu_ce9824814cuda3std3__436_GLOBAL__N__e652cdcf_4_k_cu_ce9824816ignoreE)
_ZN34_INTERNAL_e652cdcf_4_k_cu_ce9824814cuda3std3__436_GLOBAL__N__e652cdcf_4_k_cu_ce9824816ignoreE:
	.zero		1
	.type		_ZN34_INTERNAL_e652cdcf_4_k_cu_ce9824814cuda3std6ranges3__45__cpo4dataE,@object
	.size		_ZN34_INTERNAL_e652cdcf_4_k_cu_ce9824814cuda3std6ranges3__45__cpo4dataE,(_ZN34_INTERNAL_e652cdcf_4_k_cu_ce9824816thrust24THRUST_300001_SM_1000_NS12placeholders2_1E - _ZN34_INTERNAL_e652cdcf_4_k_cu_ce9824814cuda3std6ranges3__45__cpo4dataE)
_ZN34_INTERNAL_e652cdcf_4_k_cu_ce9824814cuda3std6ranges3__45__cpo4dataE:
	.zero		1
	.type		_ZN34_INTERNAL_e652cdcf_4_k_cu_ce9824816thrust24THRUST_300001_SM_1000_NS12placeholders2_1E,@object
	.size		_ZN34_INTERNAL_e652cdcf_4_k_cu_ce9824816thrust24THRUST_300001_SM_1000_NS12placeholders2_1E,(_ZN34_INTERNAL_e652cdcf_4_k_cu_ce9824814cuda3std3__45__cpo5beginE - _ZN34_INTERNAL_e652cdcf_4_k_cu_ce9824816thrust24THRUST_300001_SM_1000_NS12placeholders2_1E)
_ZN34_INTERNAL_e652cdcf_4_k_cu_ce9824816thrust24THRUST_300001_SM_1000_NS12placeholders2_1E:
	.zero		1
	.type		_ZN34_INTERNAL_e652cdcf_4_k_cu_ce9824814cuda3std3__45__cpo5beginE,@object
	.size		_ZN34_INTERNAL_e652cdcf_4_k_cu_ce9824814cuda3std3__45__cpo5beginE,(_ZN34_INTERNAL_e652cdcf_4_k_cu_ce9824814cuda3std6ranges3__45__cpo5beginE - _ZN34_INTERNAL_e652cdcf_4_k_cu_ce9824814cuda3std3__45__cpo5beginE)
_ZN34_INTERNAL_e652cdcf_4_k_cu_ce9824814cuda3std3__45__cpo5beginE:
	.zero		1
	.type		_ZN34_INTERNAL_e652cdcf_4_k_cu_ce9824814cuda3std6ranges3__45__cpo5beginE,@object
	.size		_ZN34_INTERNAL_e652cdcf_4_k_cu_ce9824814cuda3std6ranges3__45__cpo5beginE,(_ZN34_INTERNAL_e652cdcf_4_k_cu_ce9824816thrust24THRUST_300001_SM_1000_NS12placeholders2_5E - _ZN34_INTERNAL_e652cdcf_4_k_cu_ce9824814cuda3std6ranges3__45__cpo5beginE)
_ZN34_INTERNAL_e652cdcf_4_k_cu_ce9824814cuda3std6ranges3__45__cpo5beginE:
	.zero		1
	.type		_ZN34_INTERNAL_e652cdcf_4_k_cu_ce9824816thrust24THRUST_300001_SM_1000_NS12placeholders2_5E,@object
	.size		_ZN34_INTERNAL_e652cdcf_4_k_cu_ce9824816thrust24THRUST_300001_SM_1000_NS12placeholders2_5E,(_ZN34_INTERNAL_e652cdcf_4_k_cu_ce9824814cuda3std3__45__cpo6rbeginE - _ZN34_INTERNAL_e652cdcf_4_k_cu_ce9824816thrust24THRUST_300001_SM_1000_NS12placeholders2_5E)
_ZN34_INTERNAL_e652cdcf_4_k_cu_ce9824816thrust24THRUST_300001_SM_1000_NS12placeholders2_5E:
	.zero		1
	.type		_ZN34_INTERNAL_e652cdcf_4_k_cu_ce9824814cuda3std3__45__cpo6rbeginE,@object
	.size		_ZN34_INTERNAL_e652cdcf_4_k_cu_ce9824814cuda3std3__45__cpo6rbeginE,(_ZN34_INTERNAL_e652cdcf_4_k_cu_ce9824814cuda3std6ranges3__45__cpo7advanceE - _ZN34_INTERNAL_e652cdcf_4_k_cu_ce9824814cuda3std3__45__cpo6rbeginE)
_ZN34_INTERNAL_e652cdcf_4_k_cu_ce9824814cuda3std3__45__cpo6rbeginE:
	.zero		1
	.type		_ZN34_INTERNAL_e652cdcf_4_k_cu_ce9824814cuda3std6ranges3__45__cpo7advanceE,@object
	.size		_ZN34_INTERNAL_e652cdcf_4_k_cu_ce9824814cuda3std6ranges3__45__cpo7advanceE,(_ZN34_INTERNAL_e652cdcf_4_k_cu_ce9824814cuda3std3__47nulloptE - _ZN34_INTERNAL_e652cdcf_4_k_cu_ce9824814cuda3std6ranges3__45__cpo7advanceE)
_ZN34_INTERNAL_e652cdcf_4_k_cu_ce9824814cuda3std6ranges3__45__cpo7advanceE:
	.zero		1
	.type		_ZN34_INTERNAL_e652cdcf_4_k_cu_ce9824814cuda3std3__47nulloptE,@object
	.size		_ZN34_INTERNAL_e652cdcf_4_k_cu_ce9824814cuda3std3__47nulloptE,(_ZN34_INTERNAL_e652cdcf_4_k_cu_ce9824814cuda3std6ranges3__45__cpo8distanceE - _ZN34_INTERNAL_e652cdcf_4_k_cu_ce9824814cuda3std3__47nulloptE)
_ZN34_INTERNAL_e652cdcf_4_k_cu_ce9824814cuda3std3__47nulloptE:
	.zero		1
	.type		_ZN34_INTERNAL_e652cdcf_4_k_cu_ce9824814cuda3std6ranges3__45__cpo8distanceE,@object
	.size		_ZN34_INTERNAL_e652cdcf_4_k_cu_ce9824814cuda3std6ranges3__45__cpo8distanceE,(_ZN34_INTERNAL_e652cdcf_4_k_cu_ce9824816thrust24THRUST_300001_SM_1000_NS12placeholders3_10E - _ZN34_INTERNAL_e652cdcf_4_k_cu_ce9824814cuda3std6ranges3__45__cpo8distanceE)
_ZN34_INTERNAL_e652cdcf_4_k_cu_ce9824814cuda3std6ranges3__45__cpo8distanceE:
	.zero		1
	.type		_ZN34_INTERNAL_e652cdcf_4_k_cu_ce9824816thrust24THRUST_300001_SM_1000_NS12placeholders3_10E,@object
	.size		_ZN34_INTERNAL_e652cdcf_4_k_cu_ce9824816thrust24THRUST_300001_SM_1000_NS12placeholders3_10E,(_ZN34_INTERNAL_e652cdcf_4_k_cu_ce9824814cuda3std3__419piecewise_constructE - _ZN34_INTERNAL_e652cdcf_4_k_cu_ce9824816thrust24THRUST_300001_SM_1000_NS12placeholders3_10E)
_ZN34_INTERNAL_e652cdcf_4_k_cu_ce9824816thrust24THRUST_300001_SM_1000_NS12placeholders3_10E:
	.zero		1
	.type		_ZN34_INTERNAL_e652cdcf_4_k_cu_ce9824814cuda3std3__419piecewise_constructE,@object
	.size		_ZN34_INTERNAL_e652cdcf_4_k_cu_ce9824814cuda3std3__419piecewise_constructE,(_ZN34_INTERNAL_e652cdcf_4_k_cu_ce9824814cuda3std6ranges3__45__cpo5cdataE - _ZN34_INTERNAL_e652cdcf_4_k_cu_ce9824814cuda3std3__419piecewise_constructE)
_ZN34_INTERNAL_e652cdcf_4_k_cu_ce9824814cuda3std3__419piecewise_constructE:
	.zero		1
	.type		_ZN34_INTERNAL_e652cdcf_4_k_cu_ce9824814cuda3std6ranges3__45__cpo5cdataE,@object
	.size		_ZN34_INTERNAL_e652cdcf_4_k_cu_ce9824814cuda3std6ranges3__45__cpo5cdataE,(_ZN34_INTERNAL_e652cdcf_4_k_cu_ce9824816thrust24THRUST_300001_SM_1000_NS12placeholders2_2E - _ZN34_INTERNAL_e652cdcf_4_k_cu_ce9824814cuda3std6ranges3__45__cpo5cdataE)
_ZN34_INTERNAL_e652cdcf_4_k_cu_ce9824814cuda3std6ranges3__45__cpo5cdataE:
	.zero		1
	.type		_ZN34_INTERNAL_e652cdcf_4_k_cu_ce9824816thrust24THRUST_300001_SM_1000_NS12placeholders2_2E,@object
	.size		_ZN34_INTERNAL_e652cdcf_4_k_cu_ce9824816thrust24THRUST_300001_SM_1000_NS12placeholders2_2E,(_ZN34_INTERNAL_e652cdcf_4_k_cu_ce9824814cuda3std3__45__cpo3endE - _ZN34_INTERNAL_e652cdcf_4_k_cu_ce9824816thrust24THRUST_300001_SM_1000_NS12placeholders2_2E)
_ZN34_INTERNAL_e652cdcf_4_k_cu_ce9824816thrust24THRUST_300001_SM_1000_NS12placeholders2_2E:
	.zero		1
	.type		_ZN34_INTERNAL_e652cdcf_4_k_cu_ce9824814cuda3std3__45__cpo3endE,@object
	.size		_ZN34_INTERNAL_e652cdcf_4_k_cu_ce9824814cuda3std3__45__cpo3endE,(_ZN34_INTERNAL_e652cdcf_4_k_cu_ce9824814cuda3std6ranges3__45__cpo3endE - _ZN34_INTERNAL_e652cdcf_4_k_cu_ce9824814cuda3std3__45__cpo3endE)
_ZN34_INTERNAL_e652cdcf_4_k_cu_ce9824814cuda3std3__45__cpo3endE:
	.zero		1
	.type		_ZN34_INTERNAL_e652cdcf_4_k_cu_ce9824814cuda3std6ranges3__45__cpo3endE,@object
	.size		_ZN34_INTERNAL_e652cdcf_4_k_cu_ce9824814cuda3std6ranges3__45__cpo3endE,(_ZN34_INTERNAL_e652cdcf_4_k_cu_ce9824816thrust24THRUST_300001_SM_1000_NS12placeholders2_6E - _ZN34_INTERNAL_e652cdcf_4_k_cu_ce9824814cuda3std6ranges3__45__cpo3endE)
_ZN34_INTERNAL_e652cdcf_4_k_cu_ce9824814cuda3std6ranges3__45__cpo3endE:
	.zero		1
	.type		_ZN34_INTERNAL_e652cdcf_4_k_cu_ce9824816thrust24THRUST_300001_SM_1000_NS12placeholders2_6E,@object
	.size		_ZN34_INTERNAL_e652cdcf_4_k_cu_ce9824816thrust24THRUST_300001_SM_1000_NS12placeholders2_6E,(_ZN34_INTERNAL_e652cdcf_4_k_cu_ce9824814cuda3std3__45__cpo4rendE - _ZN34_INTERNAL_e652cdcf_4_k_cu_ce9824816thrust24THRUST_300001_SM_1000_NS12placeholders2_6E)
_ZN34_INTERNAL_e652cdcf_4_k_cu_ce9824816thrust24THRUST_300001_SM_1000_NS12placeholders2_6E:
	.zero		1
	.type		_ZN34_INTERNAL_e652cdcf_4_k_cu_ce9824814cuda3std3__45__cpo4rendE,@object
	.size		_ZN34_INTERNAL_e652cdcf_4_k_cu_ce9824814cuda3std3__45__cpo4rendE,(_ZN34_INTERNAL_e652cdcf_4_k_cu_ce9824814cuda3std6ranges3__45__cpo9iter_swapE - _ZN34_INTERNAL_e652cdcf_4_k_cu_ce9824814cuda3std3__45__cpo4rendE)
_ZN34_INTERNAL_e652cdcf_4_k_cu_ce9824814cuda3std3__45__cpo4rendE:
	.zero		1
	.type		_ZN34_INTERNAL_e652cdcf_4_k_cu_ce9824814cuda3std6ranges3__45__cpo9iter_swapE,@object
	.size		_ZN34_INTERNAL_e652cdcf_4_k_cu_ce9824814cuda3std6ranges3__45__cpo9iter_swapE,(_ZN34_INTERNAL_e652cdcf_4_k_cu_ce9824814cuda3std3__48unexpectE - _ZN34_INTERNAL_e652cdcf_4_k_cu_ce9824814cuda3std6ranges3__45__cpo9iter_swapE)
_ZN34_INTERNAL_e652cdcf_4_k_cu_ce9824814cuda3std6ranges3__45__cpo9iter_swapE:
	.zero		1
	.type		_ZN34_INTERNAL_e652cdcf_4_k_cu_ce9824814cuda3std3__48unexpectE,@object
	.size		_ZN34_INTERNAL_e652cdcf_4_k_cu_ce9824814cuda3std3__48unexpectE,(_ZN34_INTERNAL_e652cdcf_4_k_cu_ce9824816thrust24THRUST_300001_SM_1000_NS8cuda_cub3parE - _ZN34_INTERNAL_e652cdcf_4_k_cu_ce9824814cuda3std3__48unexpectE)
_ZN34_INTERNAL_e652cdcf_4_k_cu_ce9824814cuda3std3__48unexpectE:
	.zero		1
	.type		_ZN34_INTERNAL_e652cdcf_4_k_cu_ce9824816thrust24THRUST_300001_SM_1000_NS8cuda_cub3parE,@object
	.size		_ZN34_INTERNAL_e652cdcf_4_k_cu_ce9824816thrust24THRUST_300001_SM_1000_NS8cuda_cub3parE,(_ZN34_INTERNAL_e652cdcf_4_k_cu_ce9824816thrust24THRUST_300001_SM_1000_NS12placeholders2_4E - _ZN34_INTERNAL_e652cdcf_4_k_cu_ce9824816thrust24THRUST_300001_SM_1000_NS8cuda_cub3parE)
_ZN34_INTERNAL_e652cdcf_4_k_cu_ce9824816thrust24THRUST_300001_SM_1000_NS8cuda_cub3parE:
	.zero		1
	.type		_ZN34_INTERNAL_e652cdcf_4_k_cu_ce9824816thrust24THRUST_300001_SM_1000_NS12placeholders2_4E,@object
	.size		_ZN34_INTERNAL_e652cdcf_4_k_cu_ce9824816thrust24THRUST_300001_SM_1000_NS12placeholders2_4E,(_ZN34_INTERNAL_e652cdcf_4_k_cu_ce9824814cuda3std3__45__cpo4cendE - _ZN34_INTERNAL_e652cdcf_4_k_cu_ce9824816thrust24THRUST_300001_SM_1000_NS12placeholders2_4E)
_ZN34_INTERNAL_e652cdcf_4_k_cu_ce9824816thrust24THRUST_300001_SM_1000_NS12placeholders2_4E:
	.zero		1
	.type		_ZN34_INTERNAL_e652cdcf_4_k_cu_ce9824814cuda3std3__45__cpo4cendE,@object
	.size		_ZN34_INTERNAL_e652cdcf_4_k_cu_ce9824814cuda3std3__45__cpo4cendE,(_ZN34_INTERNAL_e652cdcf_4_k_cu_ce9824814cuda3std6ranges3__45__cpo4cendE - _ZN34_INTERNAL_e652cdcf_4_k_cu_ce9824814cuda3std3__45__cpo4cendE)
_ZN34_INTERNAL_e652cdcf_4_k_cu_ce9824814cuda3std3__45__cpo4cendE:
	.zero		1
	.type		_ZN34_INTERNAL_e652cdcf_4_k_cu_ce9824814cuda3std6ranges3__45__cpo4cendE,@object
	.size		_ZN34_INTERNAL_e652cdcf_4_k_cu_ce9824814cuda3std6ranges3__45__cpo4cendE,(_ZN34_INTERNAL_e652cdcf_4_k_cu_ce9824814cuda3std3__420unreachable_sentinelE - _ZN34_INTERNAL_e652cdcf_4_k_cu_ce9824814cuda3std6ranges3__45__cpo4cendE)
_ZN34_INTERNAL_e652cdcf_4_k_cu_ce9824814cuda3std6ranges3__45__cpo4cendE:
	.zero		1
	.type		_ZN34_INTERNAL_e652cdcf_4_k_cu_ce9824814cuda3std3__420unreachable_sentinelE,@object
	.size		_ZN34_INTERNAL_e652cdcf_4_k_cu_ce9824814cuda3std3__420unreachable_sentinelE,(_ZN34_INTERNAL_e652cdcf_4_k_cu_ce9824814cuda3std6ranges3__45__cpo5ssizeE - _ZN34_INTERNAL_e652cdcf_4_k_cu_ce9824814cuda3std3__420unreachable_sentinelE)
_ZN34_INTERNAL_e652cdcf_4_k_cu_ce9824814cuda3std3__420unreachable_sentinelE:
	.zero		1
	.type		_ZN34_INTERNAL_e652cdcf_4_k_cu_ce9824814cuda3std6ranges3__45__cpo5ssizeE,@object
	.size		_ZN34_INTERNAL_e652cdcf_4_k_cu_ce9824814cuda3std6ranges3__45__cpo5ssizeE,(_ZN34_INTERNAL_e652cdcf_4_k_cu_ce9824816thrust24THRUST_300001_SM_1000_NS12placeholders2_8E - _ZN34_INTERNAL_e652cdcf_4_k_cu_ce9824814cuda3std6ranges3__45__cpo5ssizeE)
_ZN34_INTERNAL_e652cdcf_4_k_cu_ce9824814cuda3std6ranges3__45__cpo5ssizeE:
	.zero		1
	.type		_ZN34_INTERNAL_e652cdcf_4_k_cu_ce9824816thrust24THRUST_300001_SM_1000_NS12placeholders2_8E,@object
	.size		_ZN34_INTERNAL_e652cdcf_4_k_cu_ce9824816thrust24THRUST_300001_SM_1000_NS12placeholders2_8E,(_ZN34_INTERNAL_e652cdcf_4_k_cu_ce9824814cuda3std3__45__cpo5crendE - _ZN34_INTERNAL_e652cdcf_4_k_cu_ce9824816thrust24THRUST_300001_SM_1000_NS12placeholders2_8E)
_ZN34_INTERNAL_e652cdcf_4_k_cu_ce9824816thrust24THRUST_300001_SM_1000_NS12placeholders2_8E:
	.zero		1
	.type		_ZN34_INTERNAL_e652cdcf_4_k_cu_ce9824814cuda3std3__45__cpo5crendE,@object
	.size		_ZN34_INTERNAL_e652cdcf_4_k_cu_ce9824814cuda3std3__45__cpo5crendE,(_ZN34_INTERNAL_e652cdcf_4_k_cu_ce9824814cuda3std6ranges3__45__cpo4prevE - _ZN34_INTERNAL_e652cdcf_4_k_cu_ce9824814cuda3std3__45__cpo5crendE)
_ZN34_INTERNAL_e652cdcf_4_k_cu_ce9824814cuda3std3__45__cpo5crendE:
	.zero		1
	.type		_ZN34_INTERNAL_e652cdcf_4_k_cu_ce9824814cuda3std6ranges3__45__cpo4prevE,@object
	.size		_ZN34_INTERNAL_e652cdcf_4_k_cu_ce9824814cuda3std6ranges3__45__cpo4prevE,(_ZN34_INTERNAL_e652cdcf_4_k_cu_ce9824814cuda3std6ranges3__45__cpo9iter_moveE - _ZN34_INTERNAL_e652cdcf_4_k_cu_ce9824814cuda3std6ranges3__45__cpo4prevE)
_ZN34_INTERNAL_e652cdcf_4_k_cu_ce9824814cuda3std6ranges3__45__cpo4prevE:
	.zero		1
	.type		_ZN34_INTERNAL_e652cdcf_4_k_cu_ce9824814cuda3std6ranges3__45__cpo9iter_moveE,@object
	.size		_ZN34_INTERNAL_e652cdcf_4_k_cu_ce9824814cuda3std6ranges3__45__cpo9iter_moveE,(_ZN34_INTERNAL_e652cdcf_4_k_cu_ce9824816thrust24THRUST_300001_SM_1000_NS6system6detail10sequential3seqE - _ZN34_INTERNAL_e652cdcf_4_k_cu_ce9824814cuda3std6ranges3__45__cpo9iter_moveE)
_ZN34_INTERNAL_e652cdcf_4_k_cu_ce9824814cuda3std6ranges3__45__cpo9iter_moveE:
	.zero		1
	.type		_ZN34_INTERNAL_e652cdcf_4_k_cu_ce9824816thrust24THRUST_300001_SM_1000_NS6system6detail10sequential3seqE,@object
	.size		_ZN34_INTERNAL_e652cdcf_4_k_cu_ce9824816thrust24THRUST_300001_SM_1000_NS6system6detail10sequential3seqE,(.L_31 - _ZN34_INTERNAL_e652cdcf_4_k_cu_ce9824816thrust24THRUST_300001_SM_1000_NS6system6detail10sequential3seqE)
_ZN34_INTERNAL_e652cdcf_4_k_cu_ce9824816thrust24THRUST_300001_SM_1000_NS6system6detail10sequential3seqE:
	.zero		1
.L_31:


//--------------------- .nv.constant0._ZN3cub18CUB_300001_SM_10006detail9transform16transform_kernelINS2_10policy_hubILb1EN4cuda3std3__45tupleIJN6thrust24THRUST_300001_SM_1000_NS6detail15normal_iteratorINSA_10device_ptrI6float2EEEEEEEE10policy1000El14CufftNormalizeSG_JPSE_EEEvT0_iT1_T2_DpNS2_10kernel_argIT3_EE --------------------------
	.section	.nv.constant0._ZN3cub18CUB_300001_SM_10006detail9transform16transform_kernelINS2_10policy_hubILb1EN4cuda3std3__45tupleIJN6thrust24THRUST_300001_SM_1000_NS6detail15normal_iteratorINSA_10device_ptrI6float2EEEEEEEE10policy1000El14CufftNormalizeSG_JPSE_EEEvT0_iT1_T2_DpNS2_10kernel_argIT3_EE,"a",@progbits
	.sectionflags	@""
	.align	4
.nv.constant0._ZN3cub18CUB_300001_SM_10006detail9transform16transform_kernelINS2_10policy_hubILb1EN4cuda3std3__45tupleIJN6thrust24THRUST_300001_SM_1000_NS6detail15normal_iteratorINSA_10device_ptrI6float2EEEEEEEE10policy1000El14CufftNormalizeSG_JPSE_EEEvT0_iT1_T2_DpNS2_10kernel_argIT3_EE:
	.zero		936


//--------------------- .nv.constant0._ZN3cub18CUB_300001_SM_10006detail9transform16transform_kernelINS2_10policy_hubILb1EN4cuda3std3__45tupleIJN6thrust24THRUST_300001_SM_1000_NS6detail15normal_iteratorINSA_10device_ptrI6float2EEEEEEEE10policy1000Ei14CufftNormalizeSG_JPSE_EEEvT0_iT1_T2_DpNS2_10kernel_argIT3_EE --------------------------
	.section	.nv.constant0._ZN3cub18CUB_300001_SM_10006detail9transform16transform_kernelINS2_10policy_hubILb1EN4cuda3std3__45tupleIJN6thrust24THRUST_300001_SM_1000_NS6detail15normal_iteratorINSA_10device_ptrI6float2EEEEEEEE10policy1000Ei14CufftNormalizeSG_JPSE_EEEvT0_iT1_T2_DpNS2_10kernel_argIT3_EE,"a",@progbits
	.sectionflags	@""
	.align	4
.nv.constant0._ZN3cub18CUB_300001_SM_10006detail9transform16transform_kernelINS2_10policy_hubILb1EN4cuda3std3__45tupleIJN6thrust24THRUST_300001_SM_1000_NS6detail15normal_iteratorINSA_10device_ptrI6float2EEEEEEEE10policy1000Ei14CufftNormalizeSG_JPSE_EEEvT0_iT1_T2_DpNS2_10kernel_argIT3_EE:
	.zero		936


//--------------------- .nv.constant0._ZN3cub18CUB_300001_SM_10006detail11EmptyKernelIvEEvv --------------------------
	.section	.nv.constant0._ZN3cub18CUB_300001_SM_10006detail11EmptyKernelIvEEvv,"a",@progbits
	.sectionflags	@""
	.align	4
.nv.constant0._ZN3cub18CUB_300001_SM_10006detail11EmptyKernelIvEEvv:
	.zero		896


//--------------------- SYMBOLS --------------------------

	.type		.nv.reservedSmem.offset0,@object
	.size		.nv.reservedSmem.offset0,0x4
